	.target	sm_90a

	.elftype	@"ET_EXEC"


//--------------------- .note.nv.tkinfo           --------------------------
	.section	.note.nv.tkinfo,"",@"SHT_NOTE"
	.sectionflags	@"SHF_NOTE_NV_TKINFO"
	.tkinfo
        /*0018*/ 	.word	0x00000002
        /*0030*/ 	.string	""
        /*0030*/ 	.string	"ptxas"
        /*0030*/ 	.string	"Cuda compilation tools, release 13.0, V13.0.88"
        /*0030*/ 	.string	"Build cuda_13.0.r13.0/compiler.36424714_0"
        /*0030*/ 	.string	"-arch sm_90a -m 64 "



//--------------------- .note.nv.cuinfo           --------------------------
	.section	.note.nv.cuinfo,"",@"SHT_NOTE"
	.sectionflags	@"SHF_NOTE_NV_CUINFO"
        /*0018*/ 	.short	0x0002
        /*001a*/ 	.short	0x005a
        /*001c*/ 	.short	0x0082
	.zero		2


//--------------------- .nv.info                  --------------------------
	.section	.nv.info,"",@"SHT_CUDA_INFO"
	.align	4


	//----- nvinfo : EIATTR_REGCOUNT
	.align		4
        /*0000*/ 	.byte	0x04, 0x2f
        /*0002*/ 	.short	(.L_16 - .L_15)
	.align		4
.L_15:
        /*0004*/ 	.word	index@(_ZN7cutlass13device_kernelINS_4fmha6kernel13FmhaKernelTmaINS1_10collective15FmhaMainloopTmaINS_10bfloat16_tEfN4cute5tupleIJNS7_1CILi64EEENS9_ILi128EEENS9_ILi80EEEEEENS4_12CausalFusionEJEEENS4_15FmhaFwdEpilogueIS6_fNS8_IJSA_SC_SB_EEEEEJEEEEEvNT_6ParamsE)
        /*0008*/ 	.word	0x00000091


	//----- nvinfo : EIATTR_FRAME_SIZE
	.align		4
.L_16:
        /*000c*/ 	.byte	0x04, 0x11
        /*000e*/ 	.short	(.L_18 - .L_17)
	.align		4
.L_17:
        /*0010*/ 	.word	index@($__internal_0_$__cuda_sm20_rcp_rn_f32_slowpath)
        /*0014*/ 	.word	0x00000000


	//----- nvinfo : EIATTR_FRAME_SIZE
	.align		4
.L_18:
        /*0018*/ 	.byte	0x04, 0x11
        /*001a*/ 	.short	(.L_20 - .L_19)
	.align		4
.L_19:
        /*001c*/ 	.word	index@(_ZN7cutlass13device_kernelINS_4fmha6kernel13FmhaKernelTmaINS1_10collective15FmhaMainloopTmaINS_10bfloat16_tEfN4cute5tupleIJNS7_1CILi64EEENS9_ILi128EEENS9_ILi80EEEEEENS4_12CausalFusionEJEEENS4_15FmhaFwdEpilogueIS6_fNS8_IJSA_SC_SB_EEEEEJEEEEEvNT_6ParamsE)
        /*0020*/ 	.word	0x00000000


	//----- nvinfo : EIATTR_MIN_STACK_SIZE
	.align		4
.L_20:
        /*0024*/ 	.byte	0x04, 0x12
        /*0026*/ 	.short	(.L_22 - .L_21)
	.align		4
.L_21:
        /*0028*/ 	.word	index@(_ZN7cutlass13device_kernelINS_4fmha6kernel13FmhaKernelTmaINS1_10collective15FmhaMainloopTmaINS_10bfloat16_tEfN4cute5tupleIJNS7_1CILi64EEENS9_ILi128EEENS9_ILi80EEEEEENS4_12CausalFusionEJEEENS4_15FmhaFwdEpilogueIS6_fNS8_IJSA_SC_SB_EEEEEJEEEEEvNT_6ParamsE)
        /*002c*/ 	.word	0x00000000
.L_22:


//--------------------- .nv.compat                --------------------------
	.section	.nv.compat,"",@"SHT_CUDA_COMPAT_INFO"
	.align	4
        /*0000*/ 	.byte	0x02, 0x09, 0x01, 0x00, 0x02, 0x02, 0x04, 0x00, 0x02, 0x05, 0x05, 0x00, 0x03, 0x07, 0x01, 0x01
        /*0010*/ 	.byte	0x02, 0x03, 0x01, 0x00, 0x02, 0x06, 0x01, 0x00, 0x04, 0x0b, 0x08, 0x00, 0x00, 0x00, 0x00, 0x00
        /*0020*/ 	.byte	0x00, 0x00, 0x00, 0x00


//--------------------- .nv.info._ZN7cutlass13device_kernelINS_4fmha6kernel13FmhaKernelTmaINS1_10collective15FmhaMainloopTmaINS_10bfloat16_tEfN4cute5tupleIJNS7_1CILi64EEENS9_ILi128EEENS9_ILi80EEEEEENS4_12CausalFusionEJEEENS4_15FmhaFwdEpilogueIS6_fNS8_IJSA_SC_SB_EEEEEJEEEEEvNT_6ParamsE --------------------------
	.section	.nv.info._ZN7cutlass13device_kernelINS_4fmha6kernel13FmhaKernelTmaINS1_10collective15FmhaMainloopTmaINS_10bfloat16_tEfN4cute5tupleIJNS7_1CILi64EEENS9_ILi128EEENS9_ILi80EEEEEENS4_12CausalFusionEJEEENS4_15FmhaFwdEpilogueIS6_fNS8_IJSA_SC_SB_EEEEEJEEEEEvNT_6ParamsE,"",@"SHT_CUDA_INFO"
	.sectionflags	@""
	.align	4


	//----- nvinfo : EIATTR_CUDA_API_VERSION
	.align		4
        /*0000*/ 	.byte	0x04, 0x37
        /*0002*/ 	.short	(.L_24 - .L_23)
.L_23:
        /*0004*/ 	.word	0x00000082


	//----- nvinfo : EIATTR_KPARAM_INFO
	.align		4
.L_24:
        /*0008*/ 	.byte	0x04, 0x17
        /*000a*/ 	.short	(.L_26 - .L_25)
.L_25:
        /*000c*/ 	.word	0x00000000
        /*0010*/ 	.short	0x0000
        /*0012*/ 	.short	0x0070
        /*0014*/ 	.byte	0x00, 0xf0, 0x01, 0x20


	//----- nvinfo : EIATTR_SPARSE_MMA_MASK
	.align		4
.L_26:
        /*0018*/ 	.byte	0x03, 0x50
        /*001a*/ 	.short	0x0000


	//----- nvinfo : EIATTR_MAXREG_COUNT
	.align		4
        /*001c*/ 	.byte	0x03, 0x1b
        /*001e*/ 	.short	0x00ff


	//----- nvinfo : EIATTR_NUM_BARRIERS
	.align		4
        /*0020*/ 	.byte	0x02, 0x4c
        /*0022*/ 	.byte	0x02
	.zero		1


	//----- nvinfo : EIATTR_EXTERNS
	.align		4
        /*0024*/ 	.byte	0x04, 0x0f
        /*0026*/ 	.short	(.L_28 - .L_27)


	//   ....[0]....
	.align		4
.L_27:
        /*0028*/ 	.word	index@(__assertfail)


	//----- nvinfo : EIATTR_MERCURY_ISA_VERSION
	.align		4
.L_28:
        /*002c*/ 	.byte	0x03, 0x5f
        /*002e*/ 	.short	0x0101


	//----- nvinfo : EIATTR_COOP_GROUP_MASK_REGIDS
	.align		4
        /*0030*/ 	.byte	0x04, 0x29
        /*0032*/ 	.short	(.L_30 - .L_29)


	//   ....[0]....
.L_29:
        /*0034*/ 	.word	0xffffffff


	//   ....[1]....
        /*0038*/ 	.word	0xffffffff


	//   ....[2]....
        /*003c*/ 	.word	0xffffffff


	//   ....[3]....
        /*0040*/ 	.word	0xffffffff


	//   ....[4]....
        /*0044*/ 	.word	0xffffffff


	//   ....[5]....
        /*0048*/ 	.word	0xffffffff


	//   ....[6]....
        /*004c*/ 	.word	0xffffffff


	//   ....[7]....
        /*0050*/ 	.word	0xffffffff


	//   ....[8]....
        /*0054*/ 	.word	0xffffffff


	//   ....[9]....
        /*0058*/ 	.word	0xffffffff


	//   ....[10]....
        /*005c*/ 	.word	0xffffffff


	//   ....[11]....
        /*0060*/ 	.word	0xffffffff


	//   ....[12]....
        /*0064*/ 	.word	0xffffffff


	//   ....[13]....
        /*0068*/ 	.word	0xffffffff


	//   ....[14]....
        /*006c*/ 	.word	0xffffffff


	//   ....[15]....
        /*0070*/ 	.word	0xffffffff


	//   ....[16]....
        /*0074*/ 	.word	0xffffffff


	//   ....[17]....
        /*0078*/ 	.word	0xffffffff


	//   ....[18]....
        /*007c*/ 	.word	0xffffffff


	//   ....[19]....
        /*0080*/ 	.word	0xffffffff


	//   ....[20]....
        /*0084*/ 	.word	0xffffffff


	//----- nvinfo : EIATTR_COOP_GROUP_INSTR_OFFSETS
	.align		4
.L_30:
        /*0088*/ 	.byte	0x04, 0x28
        /*008a*/ 	.short	(.L_32 - .L_31)


	//   ....[0]....
.L_31:
        /*008c*/ 	.word	0x00000050


	//   ....[1]....
        /*0090*/ 	.word	0x00000140


	//   ....[2]....
        /*0094*/ 	.word	0x00000270


	//   ....[3]....
        /*0098*/ 	.word	0x00000410


	//   ....[4]....
        /*009c*/ 	.word	0x000005c0


	//   ....[5]....
        /*00a0*/ 	.word	0x00002b50


	//   ....[6]....
        /*00a4*/ 	.word	0x00002c70


	//   ....[7]....
        /*00a8*/ 	.word	0x00002cf0


	//   ....[8]....
        /*00ac*/ 	.word	0x00002dc0


	//   ....[9]....
        /*00b0*/ 	.word	0x00006550


	//   ....[10]....
        /*00b4*/ 	.word	0x00006560


	//   ....[11]....
        /*00b8*/ 	.word	0x00006590


	//   ....[12]....
        /*00bc*/ 	.word	0x000065a0


	//   ....[13]....
        /*00c0*/ 	.word	0x0000ad80


	//   ....[14]....
        /*00c4*/ 	.word	0x0000ad90


	//   ....[15]....
        /*00c8*/ 	.word	0x0000adc0


	//   ....[16]....
        /*00cc*/ 	.word	0x0000add0


	//   ....[17]....
        /*00d0*/ 	.word	0x0000e390


	//   ....[18]....
        /*00d4*/ 	.word	0x0000e3d0


	//   ....[19]....
        /*00d8*/ 	.word	0x0000e410


	//   ....[20]....
        /*00dc*/ 	.word	0x0000e430


	//----- nvinfo : EIATTR_SYSCALL_OFFSETS
	.align		4
.L_32:
        /*00e0*/ 	.byte	0x04, 0x46
        /*00e2*/ 	.short	(.L_34 - .L_33)


	//   ....[0]....
.L_33:
        /*00e4*/ 	.word	0x0000edd0


	//   ....[1]....
        /*00e8*/ 	.word	0x0000eef0


	//----- nvinfo : EIATTR_MBARRIER_INSTR_OFFSETS
	.align		4
.L_34:
        /*00ec*/ 	.byte	0x04, 0x39
        /*00ee*/ 	.short	(.L_36 - .L_35)


	//   ....[0]....
.L_35:
        /*00f0*/ 	.word	0x00000240
        /*00f4*/ 	.word	0x000000ff
        /*00f8*/ 	.word	0x00016840
        /*00fc*/ 	.short	0x0100
        /*00fe*/ 	.byte	0x08
	.zero		1


	//   ....[1]....
        /*0100*/ 	.word	0x00000250
        /*0104*/ 	.word	0x000000ff
        /*0108*/ 	.word	0x00016848
        /*010c*/ 	.short	0x0100
        /*010e*/ 	.byte	0x08
	.zero		1


	//   ....[2]....
        /*0110*/ 	.word	0x00000380
        /*0114*/ 	.word	0x000000ff
        /*0118*/ 	.word	0x00016800
        /*011c*/ 	.short	0x0100
        /*011e*/ 	.byte	0x08
	.zero		1


	//   ....[3]....
        /*0120*/ 	.word	0x00000390
        /*0124*/ 	.word	0x000000ff
        /*0128*/ 	.word	0x00016820
        /*012c*/ 	.short	0x0100
        /*012e*/ 	.byte	0x08
	.zero		1


	//   ....[4]....
        /*0130*/ 	.word	0x000003a0
        /*0134*/ 	.word	0x000000ff
        /*0138*/ 	.word	0x00016808
        /*013c*/ 	.short	0x0100
        /*013e*/ 	.byte	0x08
	.zero		1


	//   ....[5]....
        /*0140*/ 	.word	0x000003b0
        /*0144*/ 	.word	0x000000ff
        /*0148*/ 	.word	0x00016828
        /*014c*/ 	.short	0x0100
        /*014e*/ 	.byte	0x08
	.zero		1


	//   ....[6]....
        /*0150*/ 	.word	0x000003c0
        /*0154*/ 	.word	0x000000ff
        /*0158*/ 	.word	0x00016810
        /*015c*/ 	.short	0x0100
        /*015e*/ 	.byte	0x08
	.zero		1


	//   ....[7]....
        /*0160*/ 	.word	0x000003d0
        /*0164*/ 	.word	0x000000ff
        /*0168*/ 	.word	0x00016830
        /*016c*/ 	.short	0x0100
        /*016e*/ 	.byte	0x08
	.zero		1


	//   ....[8]....
        /*0170*/ 	.word	0x000003e0
        /*0174*/ 	.word	0x000000ff
        /*0178*/ 	.word	0x00016818
        /*017c*/ 	.short	0x0100
        /*017e*/ 	.byte	0x08
	.zero		1


	//   ....[9]....
        /*0180*/ 	.word	0x000003f0
        /*0184*/ 	.word	0x000000ff
        /*0188*/ 	.word	0x00016838
        /*018c*/ 	.short	0x0100
        /*018e*/ 	.byte	0x08
	.zero		1


	//   ....[10]....
        /*0190*/ 	.word	0x00000520
        /*0194*/ 	.word	0x000000ff
        /*0198*/ 	.word	0x00016850
        /*019c*/ 	.short	0x0100
        /*019e*/ 	.byte	0x08
	.zero		1


	//   ....[11]....
        /*01a0*/ 	.word	0x00000530
        /*01a4*/ 	.word	0x000000ff
        /*01a8*/ 	.word	0x00016870
        /*01ac*/ 	.short	0x0100
        /*01ae*/ 	.byte	0x08
	.zero		1


	//   ....[12]....
        /*01b0*/ 	.word	0x00000540
        /*01b4*/ 	.word	0x000000ff
        /*01b8*/ 	.word	0x00016858
        /*01bc*/ 	.short	0x0100
        /*01be*/ 	.byte	0x08
	.zero		1


	//   ....[13]....
        /*01c0*/ 	.word	0x00000550
        /*01c4*/ 	.word	0x000000ff
        /*01c8*/ 	.word	0x00016878
        /*01cc*/ 	.short	0x0100
        /*01ce*/ 	.byte	0x08
	.zero		1


	//   ....[14]....
        /*01d0*/ 	.word	0x00000560
        /*01d4*/ 	.word	0x000000ff
        /*01d8*/ 	.word	0x00016860
        /*01dc*/ 	.short	0x0100
        /*01de*/ 	.byte	0x08
	.zero		1


	//   ....[15]....
        /*01e0*/ 	.word	0x00000570
        /*01e4*/ 	.word	0x000000ff
        /*01e8*/ 	.word	0x00016880
        /*01ec*/ 	.short	0x0100
        /*01ee*/ 	.byte	0x08
	.zero		1


	//   ....[16]....
        /*01f0*/ 	.word	0x00000580
        /*01f4*/ 	.word	0x000000ff
        /*01f8*/ 	.word	0x00016868
        /*01fc*/ 	.short	0x0100
        /*01fe*/ 	.byte	0x08
	.zero		1


	//   ....[17]....
        /*0200*/ 	.word	0x00000590
        /*0204*/ 	.word	0x000000ff
        /*0208*/ 	.word	0x00016888
        /*020c*/ 	.short	0x0100
        /*020e*/ 	.byte	0x08
	.zero		1


	//   ....[18]....
        /*0210*/ 	.word	0x000007a0
        /*0214*/ 	.word	0x00000004
        /*0218*/ 	.word	0x00016848
        /*021c*/ 	.short	0x010a
        /*021e*/ 	.byte	0x3f
	.zero		1


	//   ....[19]....
        /*0220*/ 	.word	0x00000bd0
        /*0224*/ 	.word	0x00000004
        /*0228*/ 	.word	0x00016820
        /*022c*/ 	.short	0x010a
        /*022e*/ 	.byte	0x3f
	.zero		1


	//   ....[20]....
        /*0230*/ 	.word	0x00000f70
        /*0234*/ 	.word	0x00000003
        /*0238*/ 	.word	0x00016820
        /*023c*/ 	.short	0x010a
        /*023e*/ 	.byte	0x3f
	.zero		1


	//   ....[21]....
        /*0240*/ 	.word	0x00001360
        /*0244*/ 	.word	0x00000003
        /*0248*/ 	.word	0x00016820
        /*024c*/ 	.short	0x010a
        /*024e*/ 	.byte	0x3f
	.zero		1


	//   ....[22]....
        /*0250*/ 	.word	0x00001760
        /*0254*/ 	.word	0x00000008
        /*0258*/ 	.word	0x00016820
        /*025c*/ 	.short	0x010a
        /*025e*/ 	.byte	0x3f
	.zero		1


	//   ....[23]....
        /*0260*/ 	.word	0x00001ba0
        /*0264*/ 	.word	0x00000002
        /*0268*/ 	.word	0x00016840
        /*026c*/ 	.short	0x010a
        /*026e*/ 	.byte	0x3f
	.zero		1


	//   ....[24]....
        /*0270*/ 	.word	0x00001c80
        /*0274*/ 	.word	0x00000002
        /*0278*/ 	.word	0x00016800
        /*027c*/ 	.short	0x010a
        /*027e*/ 	.byte	0x3f
	.zero		1


	//   ....[25]....
        /*0280*/ 	.word	0x00004ba0
        /*0284*/ 	.word	0x00000002
        /*0288*/ 	.word	0x00016808
        /*028c*/ 	.short	0x010a
        /*028e*/ 	.byte	0x3f
	.zero		1


	//   ....[26]....
        /*0290*/ 	.word	0x000059b0
        /*0294*/ 	.word	0x00000018
        /*0298*/ 	.word	0x00000000
        /*029c*/ 	.short	0x0101
        /*029e*/ 	.byte	0x3f
	.zero		1


	//   ....[27]....
        /*02a0*/ 	.word	0x00005a70
        /*02a4*/ 	.word	0x00000017
        /*02a8*/ 	.word	0x00016800
        /*02ac*/ 	.short	0x010a
        /*02ae*/ 	.byte	0x3f
	.zero		1


	//   ....[28]....
        /*02b0*/ 	.word	0x00005d30
        /*02b4*/ 	.word	0x00000016
        /*02b8*/ 	.word	0x00016820
        /*02bc*/ 	.short	0x010a
        /*02be*/ 	.byte	0x3f
	.zero		1


	//   ....[29]....
        /*02c0*/ 	.word	0x00006690
        /*02c4*/ 	.word	0x00000080
        /*02c8*/ 	.word	0x00000000
        /*02cc*/ 	.short	0x0101
        /*02ce*/ 	.byte	0x3f
	.zero		1


	//   ....[30]....
        /*02d0*/ 	.word	0x000069b0
        /*02d4*/ 	.word	0x00000088
        /*02d8*/ 	.word	0x00016800
        /*02dc*/ 	.short	0x010a
        /*02de*/ 	.byte	0x3f
	.zero		1


	//   ....[31]....
        /*02e0*/ 	.word	0x000092f0
        /*02e4*/ 	.word	0x0000000f
        /*02e8*/ 	.word	0x00000000
        /*02ec*/ 	.short	0x0101
        /*02ee*/ 	.byte	0x3f
	.zero		1


	//   ....[32]....
        /*02f0*/ 	.word	0x000093d0
        /*02f4*/ 	.word	0x00000018
        /*02f8*/ 	.word	0x00016820
        /*02fc*/ 	.short	0x010a
        /*02fe*/ 	.byte	0x3f
	.zero		1


	//   ....[33]....
        /*0300*/ 	.word	0x00009840
        /*0304*/ 	.word	0x00000017
        /*0308*/ 	.word	0x00016800
        /*030c*/ 	.short	0x010a
        /*030e*/ 	.byte	0x3f
	.zero		1


	//   ....[34]....
        /*0310*/ 	.word	0x00009b90
        /*0314*/ 	.word	0x00000016
        /*0318*/ 	.word	0x00016820
        /*031c*/ 	.short	0x010a
        /*031e*/ 	.byte	0x3f
	.zero		1


	//   ....[35]....
        /*0320*/ 	.word	0x0000af00
        /*0324*/ 	.word	0x00000084
        /*0328*/ 	.word	0x00000000
        /*032c*/ 	.short	0x0101
        /*032e*/ 	.byte	0x3f
	.zero		1


	//   ....[36]....
        /*0330*/ 	.word	0x0000b230
        /*0334*/ 	.word	0x00000084
        /*0338*/ 	.word	0x00016800
        /*033c*/ 	.short	0x010a
        /*033e*/ 	.byte	0x3f
	.zero		1


	//   ....[37]....
        /*0340*/ 	.word	0x0000de50
        /*0344*/ 	.word	0x00000007
        /*0348*/ 	.word	0x00000000
        /*034c*/ 	.short	0x0101
        /*034e*/ 	.byte	0x3f
	.zero		1


	//   ....[38]....
        /*0350*/ 	.word	0x0000ded0
        /*0354*/ 	.word	0x00000007
        /*0358*/ 	.word	0x00016820
        /*035c*/ 	.short	0x010a
        /*035e*/ 	.byte	0x3f
	.zero		1


	//----- nvinfo : EIATTR_NUM_MBARRIERS
	.align		4
.L_36:
        /*0360*/ 	.byte	0x03, 0x38
        /*0362*/ 	.short	0x0012


	//----- nvinfo : EIATTR_EXIT_INSTR_OFFSETS
	.align		4
        /*0364*/ 	.byte	0x04, 0x1c
        /*0366*/ 	.short	(.L_38 - .L_37)


	//   ....[0]....
.L_37:
        /*0368*/ 	.word	0x0000fb50


	//----- nvinfo : EIATTR_MAX_THREADS
	.align		4
.L_38:
        /*036c*/ 	.byte	0x04, 0x05
        /*036e*/ 	.short	(.L_40 - .L_39)
.L_39:
        /*0370*/ 	.word	0x00000080
        /*0374*/ 	.word	0x00000001
        /*0378*/ 	.word	0x00000001


	//----- nvinfo : EIATTR_CRS_STACK_SIZE
	.align		4
.L_40:
        /*037c*/ 	.byte	0x04, 0x1e
        /*037e*/ 	.short	(.L_42 - .L_41)
.L_41:
        /*0380*/ 	.word	0x00000000


	//----- nvinfo : EIATTR_CBANK_PARAM_SIZE
	.align		4
.L_42:
        /*0384*/ 	.byte	0x03, 0x19
        /*0386*/ 	.short	0x0870


	//----- nvinfo : EIATTR_PARAM_CBANK
	.align		4
        /*0388*/ 	.byte	0x04, 0x0a
        /*038a*/ 	.short	(.L_44 - .L_43)
	.align		4
.L_43:
        /*038c*/ 	.word	index@(.nv.constant0._ZN7cutlass13device_kernelINS_4fmha6kernel13FmhaKernelTmaINS1_10collective15FmhaMainloopTmaINS_10bfloat16_tEfN4cute5tupleIJNS7_1CILi64EEENS9_ILi128EEENS9_ILi80EEEEEENS4_12CausalFusionEJEEENS4_15FmhaFwdEpilogueIS6_fNS8_IJSA_SC_SB_EEEEEJEEEEEvNT_6ParamsE)
        /*0390*/ 	.short	0x0210
        /*0392*/ 	.short	0x0870


	//----- nvinfo : EIATTR_SW_WAR
	.align		4
.L_44:
        /*0394*/ 	.byte	0x04, 0x36
        /*0396*/ 	.short	(.L_46 - .L_45)
.L_45:
        /*0398*/ 	.word	0x00000008
.L_46:


//--------------------- .nv.callgraph             --------------------------
	.section	.nv.callgraph,"",@"SHT_CUDA_CALLGRAPH"
	.align	4
	.sectionentsize	8
	.align		4
        /*0000*/ 	.word	0x00000000
	.align		4
        /*0004*/ 	.word	0xffffffff
	.align		4
        /*0008*/ 	.word	index@(_ZN7cutlass13device_kernelINS_4fmha6kernel13FmhaKernelTmaINS1_10collective15FmhaMainloopTmaINS_10bfloat16_tEfN4cute5tupleIJNS7_1CILi64EEENS9_ILi128EEENS9_ILi80EEEEEENS4_12CausalFusionEJEEENS4_15FmhaFwdEpilogueIS6_fNS8_IJSA_SC_SB_EEEEEJEEEEEvNT_6ParamsE)
	.align		4
        /*000c*/ 	.word	index@(__assertfail)
	.align		4
        /*0010*/ 	.word	0x00000000
	.align		4
        /*0014*/ 	.word	0xfffffffe
	.align		4
        /*0018*/ 	.word	0x00000000
	.align		4
        /*001c*/ 	.word	0xfffffffd
	.align		4
        /*0020*/ 	.word	0x00000000
	.align		4
        /*0024*/ 	.word	0xfffffffc


//--------------------- .nv.constant4             --------------------------
	.section	.nv.constant4,"a",@progbits
	.align	8
	.align		8
.nv.constant4:
        /*0000*/ 	.dword	__assertfail
	.align		8
        /*0008*/ 	.dword	__unnamed_1
	.align		8
        /*0010*/ 	.dword	__unnamed_2
	.align		8
        /*0018*/ 	.dword	_ZN39_INTERNAL_50732b4d_4_k_cu_371ea15a_29484cuda3std3__45__cpo5beginE
	.align		8
        /*0020*/ 	.dword	_ZN39_INTERNAL_50732b4d_4_k_cu_371ea15a_29484cuda3std3__45__cpo3endE
	.align		8
        /*0028*/ 	.dword	_ZN39_INTERNAL_50732b4d_4_k_cu_371ea15a_29484cuda3std3__45__cpo6cbeginE
	.align		8
        /*0030*/ 	.dword	_ZN39_INTERNAL_50732b4d_4_k_cu_371ea15a_29484cuda3std3__45__cpo4cendE
	.align		8
        /*0038*/ 	.dword	_ZN39_INTERNAL_50732b4d_4_k_cu_371ea15a_29484cuda3std3__441_GLOBAL__N__50732b4d_4_k_cu_371ea15a_29486ignoreE
	.align		8
        /*0040*/ 	.dword	_ZN39_INTERNAL_50732b4d_4_k_cu_371ea15a_29484cuda3std3__419piecewise_constructE
	.align		8
        /*0048*/ 	.dword	_ZN39_INTERNAL_50732b4d_4_k_cu_371ea15a_29484cuda3std3__48in_placeE
	.align		8
        /*0050*/ 	.dword	_ZN39_INTERNAL_50732b4d_4_k_cu_371ea15a_29484cuda3std6ranges3__45__cpo4swapE
	.align		8
        /*0058*/ 	.dword	_ZN39_INTERNAL_50732b4d_4_k_cu_371ea15a_29484cuda3std6ranges3__45__cpo9iter_moveE
	.align		8
        /*0060*/ 	.dword	_ZN39_INTERNAL_50732b4d_4_k_cu_371ea15a_29484cute7productE
	.align		8
        /*0068*/ 	.dword	_ZN39_INTERNAL_50732b4d_4_k_cu_371ea15a_29484cute1_E
	.align		8
        /*0070*/ 	.dword	$str$23
	.align		8
        /*0078*/ 	.dword	$str$24


//--------------------- .text._ZN7cutlass13device_kernelINS_4fmha6kernel13FmhaKernelTmaINS1_10collective15FmhaMainloopTmaINS_10bfloat16_tEfN4cute5tupleIJNS7_1CILi64EEENS9_ILi128EEENS9_ILi80EEEEEENS4_12CausalFusionEJEEENS4_15FmhaFwdEpilogueIS6_fNS8_IJSA_SC_SB_EEEEEJEEEEEvNT_6ParamsE --------------------------
	.section	.text._ZN7cutlass13device_kernelINS_4fmha6kernel13FmhaKernelTmaINS1_10collective15FmhaMainloopTmaINS_10bfloat16_tEfN4cute5tupleIJNS7_1CILi64EEENS9_ILi128EEENS9_ILi80EEEEEENS4_12CausalFusionEJEEENS4_15FmhaFwdEpilogueIS6_fNS8_IJSA_SC_SB_EEEEEJEEEEEvNT_6ParamsE,"ax",@progbits
	.align	128
.text._ZN7cutlass13device_kernelINS_4fmha6kernel13FmhaKernelTmaINS1_10collective15FmhaMainloopTmaINS_10bfloat16_tEfN4cute5tupleIJNS7_1CILi64EEENS9_ILi128EEENS9_ILi80EEEEEENS4_12CausalFusionEJEEENS4_15FmhaFwdEpilogueIS6_fNS8_IJSA_SC_SB_EEEEEJEEEEEvNT_6ParamsE:
        .type           _ZN7cutlass13device_kernelINS_4fmha6kernel13FmhaKernelTmaINS1_10collective15FmhaMainloopTmaINS_10bfloat16_tEfN4cute5tupleIJNS7_1CILi64EEENS9_ILi128EEENS9_ILi80EEEEEENS4_12CausalFusionEJEEENS4_15FmhaFwdEpilogueIS6_fNS8_IJSA_SC_SB_EEEEEJEEEEEvNT_6ParamsE,@function
        .size           _ZN7cutlass13device_kernelINS_4fmha6kernel13FmhaKernelTmaINS1_10collective15FmhaMainloopTmaINS_10bfloat16_tEfN4cute5tupleIJNS7_1CILi64EEENS9_ILi128EEENS9_ILi80EEEEEENS4_12CausalFusionEJEEENS4_15FmhaFwdEpilogueIS6_fNS8_IJSA_SC_SB_EEEEEJEEEEEvNT_6ParamsE,(.L_x_84 - _ZN7cutlass13device_kernelINS_4fmha6kernel13FmhaKernelTmaINS1_10collective15FmhaMainloopTmaINS_10bfloat16_tEfN4cute5tupleIJNS7_1CILi64EEENS9_ILi128EEENS9_ILi80EEEEEENS4_12CausalFusionEJEEENS4_15FmhaFwdEpilogueIS6_fNS8_IJSA_SC_SB_EEEEEJEEEEEvNT_6ParamsE)
        .other          _ZN7cutlass13device_kernelINS_4fmha6kernel13FmhaKernelTmaINS1_10collective15FmhaMainloopTmaINS_10bfloat16_tEfN4cute5tupleIJNS7_1CILi64EEENS9_ILi128EEENS9_ILi80EEEEEENS4_12CausalFusionEJEEENS4_15FmhaFwdEpilogueIS6_fNS8_IJSA_SC_SB_EEEEEJEEEEEvNT_6ParamsE,@"STO_CUDA_ENTRY STV_DEFAULT"
_ZN7cutlass13device_kernelINS_4fmha6kernel13FmhaKernelTmaINS1_10collective15FmhaMainloopTmaINS_10bfloat16_tEfN4cute5tupleIJNS7_1CILi64EEENS9_ILi128EEENS9_ILi80EEEEEENS4_12CausalFusionEJEEENS4_15FmhaFwdEpilogueIS6_fNS8_IJSA_SC_SB_EEEEEJEEEEEvNT_6ParamsE:
[----:B------:R-:W1:Y:S01]  /*0000*/  LDC R1, c[0x0][0x28] ;  /* 0x00000a00ff017b82 */ /* 0x000e620000000800 */
[----:B------:R-:W2:Y:S01]  /*0010*/  S2R R16, SR_TID.X ;  /* 0x0000000000107919 */ /* 0x000ea20000002100 */
[----:B------:R-:W-:Y:S01]  /*0020*/  ELECT P0, URZ, PT ;  /* 0x00000000003f782f */ /* 0x000fe20003800000 */
[----:B------:R-:W-:Y:S01]  /*0030*/  BSSY B0, `(.L_x_0) ;  /* 0x0000010000007945 */ /* 0x000fe20003800000 */
[----:B--2---:R-:W-:-:S05]  /*0040*/  SHF.R.U32.HI R10, RZ, 0x5, R16 ;  /* 0x00000005ff0a7819 */ /* 0x004fca0000011610 */
[----:B------:R-:W2:Y:S02]  /*0050*/  SHFL.IDX PT, R0, R10, RZ, 0x1f ;  /* 0x00001fff0a007589 */ /* 0x000ea400000e0000 */
[----:B--2---:R-:W-:-:S13]  /*0060*/  ISETP.NE.OR P0, PT, R0, RZ, !P0 ;  /* 0x000000ff0000720c */ /* 0x004fda0004705670 */
[----:B-1----:R-:W-:Y:S05]  /*0070*/  @P0 BRA `(.L_x_1) ;  /* 0x00000000002c0947 */ /* 0x002fea0003800000 */
[----:B------:R-:W-:Y:S02]  /*0080*/  ULDC.64 UR4, c[0x0][0x198] ;  /* 0x0000660000047ab9 */ /* 0x000fe40000000a00 */
[----:B------:R-:W-:Y:S02]  /*0090*/  UIADD3 UR6, UP0, UR4, 0xf0, URZ ;  /* 0x000000f004067890 */ /* 0x000fe4000ff1e03f */
[----:B------:R-:W-:Y:S02]  /*00a0*/  UIADD3 UR8, UP1, UR4, 0x1f0, URZ ;  /* 0x000001f004087890 */ /* 0x000fe4000ff3e03f */
[----:B------:R-:W-:Y:S02]  /*00b0*/  UIADD3 UR4, UP2, UR4, 0x2f0, URZ ;  /* 0x000002f004047890 */ /* 0x000fe4000ff5e03f */
[----:B------:R-:W-:Y:S02]  /*00c0*/  UIADD3.X UR7, URZ, UR5, URZ, UP0, !UPT ;  /* 0x000000053f077290 */ /* 0x000fe400087fe43f */
[----:B------:R-:W-:-:S02]  /*00d0*/  UIADD3.X UR9, URZ, UR5, URZ, UP1, !UPT ;  /* 0x000000053f097290 */ /* 0x000fc40008ffe43f */
[----:B------:R-:W-:-:S05]  /*00e0*/  UIADD3.X UR5, URZ, UR5, URZ, UP2, !UPT ;  /* 0x000000053f057290 */ /* 0x000fca00097fe43f */
[----:B------:R1:W-:Y:S02]  /*00f0*/  UTMACCTL.PF [UR6] ;  /* 0x00000000060079b9 */ /* 0x0003e40008040000 */
[----:B------:R1:W-:Y:S02]  /*0100*/  UTMACCTL.PF [UR8] ;  /* 0x00000000080079b9 */ /* 0x0003e40008040000 */
[----:B------:R1:W-:Y:S02]  /*0110*/  UTMACCTL.PF [UR4] ;  /* 0x00000000040079b9 */ /* 0x0003e40008040000 */
[----:B-1----:R-:W-:Y:S01]  /*0120*/  NOP ;  /* 0x0000000000007918 */ /* 0x002fe20000000000 */
.L_x_1:
[----:B------:R-:W-:Y:S05]  /*0130*/  BSYNC B0 ;  /* 0x0000000000007941 */ /* 0x000fea0003800000 */
.L_x_0:
[----:B------:R-:W1:Y:S02]  /*0140*/  SHFL.IDX PT, R0, R10, RZ, 0x1f ;  /* 0x00001fff0a007589 */ /* 0x000e6400000e0000 */
[----:B-1----:R-:W-:-:S13]  /*0150*/  ISETP.NE.AND P0, PT, R0, RZ, PT ;  /* 0x000000ff0000720c */ /* 0x002fda0003f05270 */
[----:B------:R-:W-:Y:S05]  /*0160*/  @P0 BRA `(.L_x_2) ;  /* 0x0000000000400947 */ /* 0x000fea0003800000 */
[----:B------:R-:W1:Y:S01]  /*0170*/  S2UR UR8, SR_CgaCtaId ;  /* 0x00000000000879c3 */ /* 0x000e620000008800 */
[----:B------:R-:W-:Y:S01]  /*0180*/  UMOV UR4, 0x400 ;  /* 0x0000040000047882 */ /* 0x000fe20000000000 */
[----:B------:R-:W-:Y:S01]  /*0190*/  UMOV UR5, 0x1 ;  /* 0x0000000100057882 */ /* 0x000fe20000000000 */
[----:B------:R-:W-:Y:S01]  /*01a0*/  UMOV UR6, 0x80 ;  /* 0x0000008000067882 */ /* 0x000fe20000000000 */
[----:B------:R-:W-:Y:S01]  /*01b0*/  ELECT P0, URZ, PT ;  /* 0x00000000003f782f */ /* 0x000fe20003800000 */
[----:B------:R-:W-:-:S04]  /*01c0*/  UIADD3 UR6, -UR6, 0x100000, URZ ;  /* 0x0010000006067890 */ /* 0x000fc8000fffe13f */
[----:B------:R-:W-:Y:S02]  /*01d0*/  USHF.L.U32 UR7, UR6, 0xb, URZ ;  /* 0x0000000b06077899 */ /* 0x000fe4000800063f */
[----:B------:R-:W-:Y:S02]  /*01e0*/  USHF.L.U32 UR6, UR6, 0x1, URZ ;  /* 0x0000000106067899 */ /* 0x000fe4000800063f */
[----:B-1----:R-:W-:Y:S02]  /*01f0*/  ULEA UR8, UR8, UR4, 0x18 ;  /* 0x0000000408087291 */ /* 0x002fe4000f8ec03f */
[----:B------:R-:W-:-:S04]  /*0200*/  UIADD3 UR4, -UR5, 0x100000, URZ ;  /* 0x0010000005047890 */ /* 0x000fc8000fffe13f */
[----:B------:R-:W-:Y:S02]  /*0210*/  USHF.L.U32 UR5, UR4, 0xb, URZ ;  /* 0x0000000b04057899 */ /* 0x000fe4000800063f */
[----:B------:R-:W-:Y:S01]  /*0220*/  USHF.L.U32 UR4, UR4, 0x1, URZ ;  /* 0x0000000104047899 */ /* 0x000fe2000800063f */
[----:B------:R-:W1:Y:S11]  /*0230*/  FENCE.VIEW.ASYNC.S ;  /* 0x00000000000073c6 */ /* 0x000e760000000000 */
[----:B-1----:R1:W2:Y:S01]  /*0240*/  SYNCS.EXCH.64 URZ, [UR8+0x16840], UR4 ;  /* 0x01684004083f75b2 */ /* 0x0022a20008000100 */
[----:B------:R1:W3:Y:S01]  /*0250*/  SYNCS.EXCH.64 URZ, [UR8+0x16848], UR6 ;  /* 0x01684806083f75b2 */ /* 0x0002e20008000100 */
[----:B------:R-:W-:Y:S01]  /*0260*/  NOP ;  /* 0x0000000000007918 */ /* 0x000fe20000000000 */
.L_x_2:
[----:B------:R-:W4:Y:S01]  /*0270*/  SHFL.IDX PT, R0, R10, RZ, 0x1f ;  /* 0x00001fff0a007589 */ /* 0x000f2200000e0000 */
[----:B------:R-:W-:Y:S01]  /*0280*/  NOP ;  /* 0x0000000000007918 */ /* 0x000fe20000000000 */
[----:B----4-:R-:W-:-:S13]  /*0290*/  ISETP.NE.AND P0, PT, R0, RZ, PT ;  /* 0x000000ff0000720c */ /* 0x010fda0003f05270 */
[----:B------:R-:W-:Y:S05]  /*02a0*/  @P0 BRA `(.L_x_3) ;  /* 0x0000000000580947 */ /* 0x000fea0003800000 */
[----:B-1----:R-:W1:Y:S01]  /*02b0*/  S2UR UR5, SR_CgaCtaId ;  /* 0x00000000000579c3 */ /* 0x002e620000008800 */
[----:B------:R-:W-:Y:S01]  /*02c0*/  UMOV UR4, 0x400 ;  /* 0x0000040000047882 */ /* 0x000fe20000000000 */
[----:B------:R-:W-:Y:S01]  /*02d0*/  UMOV UR6, 0x1 ;  /* 0x0000000100067882 */ /* 0x000fe20000000000 */
[----:B------:R-:W-:Y:S01]  /*02e0*/  UMOV UR7, 0x80 ;  /* 0x0000008000077882 */ /* 0x000fe20000000000 */
[----:B------:R-:W-:Y:S01]  /*02f0*/  ELECT P0, URZ, PT ;  /* 0x00000000003f782f */ /* 0x000fe20003800000 */
[----:B-1----:R-:W-:Y:S02]  /*0300*/  ULEA UR8, UR5, UR4, 0x18 ;  /* 0x0000000405087291 */ /* 0x002fe4000f8ec03f */
[----:B------:R-:W-:-:S04]  /*0310*/  UIADD3 UR4, -UR6, 0x100000, URZ ;  /* 0x0010000006047890 */ /* 0x000fc8000fffe13f */
[----:B------:R-:W-:Y:S02]  /*0320*/  USHF.L.U32 UR5, UR4, 0xb, URZ ;  /* 0x0000000b04057899 */ /* 0x000fe4000800063f */
[----:B------:R-:W-:Y:S02]  /*0330*/  USHF.L.U32 UR4, UR4, 0x1, URZ ;  /* 0x0000000104047899 */ /* 0x000fe4000800063f */
[----:B------:R-:W-:-:S04]  /*0340*/  UIADD3 UR6, -UR7, 0x100000, URZ ;  /* 0x0010000007067890 */ /* 0x000fc8000fffe13f */
[----:B------:R-:W-:Y:S02]  /*0350*/  USHF.L.U32 UR7, UR6, 0xb, URZ ;  /* 0x0000000b06077899 */ /* 0x000fe4000800063f */
[----:B------:R-:W-:Y:S01]  /*0360*/  USHF.L.U32 UR6, UR6, 0x1, URZ ;  /* 0x0000000106067899 */ /* 0x000fe2000800063f */
[----:B------:R-:W1:Y:S03]  /*0370*/  FENCE.VIEW.ASYNC.S ;  /* 0x00000000000073c6 */ /* 0x000e660000000000 */
[----:B-1----:R4:W1:Y:S08]  /*0380*/  SYNCS.EXCH.64 URZ, [UR8+0x16800], UR4 ;  /* 0x01680004083f75b2 */ /* 0x0028700008000100 */
[----:B------:R4:W1:Y:S01]  /*0390*/  SYNCS.EXCH.64 URZ, [UR8+0x16820], UR6 ;  /* 0x01682006083f75b2 */ /* 0x0008620008000100 */
[----:B------:R4:W1:Y:S01]  /*03a0*/  SYNCS.EXCH.64 URZ, [UR8+0x16808], UR4 ;  /* 0x01680804083f75b2 */ /* 0x0008620008000100 */
[----:B------:R4:W1:Y:S01]  /*03b0*/  SYNCS.EXCH.64 URZ, [UR8+0x16828], UR6 ;  /* 0x01682806083f75b2 */ /* 0x0008620008000100 */
[----:B------:R4:W1:Y:S01]  /*03c0*/  SYNCS.EXCH.64 URZ, [UR8+0x16810], UR4 ;  /* 0x01681004083f75b2 */ /* 0x0008620008000100 */
[----:B------:R4:W1:Y:S01]  /*03d0*/  SYNCS.EXCH.64 URZ, [UR8+0x16830], UR6 ;  /* 0x01683006083f75b2 */ /* 0x0008620008000100 */
[----:B------:R4:W1:Y:S01]  /*03e0*/  SYNCS.EXCH.64 URZ, [UR8+0x16818], UR4 ;  /* 0x01681804083f75b2 */ /* 0x0008620008000100 */
[----:B------:R4:W1:Y:S02]  /*03f0*/  SYNCS.EXCH.64 URZ, [UR8+0x16838], UR6 ;  /* 0x01683806083f75b2 */ /* 0x0008640008000100 */
[----:B----4-:R-:W-:Y:S01]  /*0400*/  NOP ;  /* 0x0000000000007918 */ /* 0x010fe20000000000 */
.L_x_3:
        /* <DEDUP_REMOVED lines=26> */
.L_x_4:
[----:B------:R-:W4:Y:S01]  /*05b0*/  S2UR UR43, SR_CTAID.X ;  /* 0x00000000002b79c3 */ /* 0x000f220000002500 */
[----:B------:R-:W5:Y:S01]  /*05c0*/  SHFL.IDX PT, R10, R10, RZ, 0x1f ;  /* 0x00001fff0a0a7589 */ /* 0x000f6200000e0000 */
[----:B-1----:R-:W-:Y:S01]  /*05d0*/  ULDC UR4, c[0x0][0x28c] ;  /* 0x0000a30000047ab9 */ /* 0x002fe20000000800 */
[----:B------:R-:W-:Y:S02]  /*05e0*/  ELECT P0, URZ, PT ;  /* 0x00000000003f782f */ /* 0x000fe40003800000 */
[----:B------:R-:W-:Y:S01]  /*05f0*/  SHF.R.S32.HI R3, RZ, 0x1f, R16 ;  /* 0x0000001fff037819 */ /* 0x000fe20000011410 */
[----:B------:R-:W-:Y:S01]  /*0600*/  UIADD3 UR4, UR4, 0x7f, URZ ;  /* 0x0000007f04047890 */ /* 0x000fe2000fffe03f */
[----:B------:R-:W-:Y:S01]  /*0610*/  NOP ;  /* 0x0000000000007918 */ /* 0x000fe20000000000 */
[----:B------:R-:W-:Y:S01]  /*0620*/  BSSY B0, `(.L_x_5) ;  /* 0x0000048000007945 */ /* 0x000fe20003800000 */
[----:B------:R-:W-:Y:S01]  /*0630*/  LEA.HI R3, R3, R16, RZ, 0x7 ;  /* 0x0000001003037211 */ /* 0x000fe200078f38ff */
[----:B------:R-:W-:Y:S01]  /*0640*/  USHF.R.S32.HI UR5, URZ, 0x1f, UR4 ;  /* 0x0000001f3f057899 */ /* 0x000fe20008011404 */
[----:B------:R-:W1:Y:S01]  /*0650*/  S2UR UR52, SR_CTAID.Y ;  /* 0x00000000003479c3 */ /* 0x000e620000002600 */
[----:B------:R-:W-:Y:S01]  /*0660*/  IMAD.MOV.U32 R9, RZ, RZ, RZ ;  /* 0x000000ffff097224 */ /* 0x000fe200078e00ff */
[----:B------:R-:W-:Y:S01]  /*0670*/  LOP3.LUT R3, R3, 0xffffff80, RZ, 0xc0, !PT ;  /* 0xffffff8003037812 */ /* 0x000fe200078ec0ff */
[----:B------:R-:W-:-:S04]  /*0680*/  ULEA.HI UR5, UR5, UR4, URZ, 0x7 ;  /* 0x0000000405057291 */ /* 0x000fc8000f8f383f */
[----:B------:R-:W-:Y:S01]  /*0690*/  USHF.R.S32.HI UR5, URZ, 0x7, UR5 ;  /* 0x000000073f057899 */ /* 0x000fe20008011405 */
[----:B------:R-:W1:Y:S01]  /*06a0*/  S2UR UR53, SR_CTAID.Z ;  /* 0x00000000003579c3 */ /* 0x000e620000002700 */
[----:B----4-:R-:W-:-:S07]  /*06b0*/  USHF.L.U32 UR43, UR43, 0x6, URZ ;  /* 0x000000062b2b7899 */ /* 0x010fce000800063f */
[----:B--23--:R-:W-:Y:S01]  /*06c0*/  BAR.SYNC.DEFER_BLOCKING 0x0 ;  /* 0x0000000000007b1d */ /* 0x00cfe20000010000 */
[----:B-----5:R-:W-:Y:S01]  /*06d0*/  ISETP.EQ.AND P1, PT, R10, RZ, P0 ;  /* 0x000000ff0a00720c */ /* 0x020fe20000722270 */
[----:B------:R-:W-:-:S04]  /*06e0*/  IMAD.U32 R0, RZ, RZ, UR43 ;  /* 0x0000002bff007e24 */ /* 0x000fc8000f8e00ff */
[----:B------:R-:W-:-:S05]  /*06f0*/  VIADD R0, R0, 0xbf ;  /* 0x000000bf00007836 */ /* 0x000fca0000000000 */
[----:B------:R-:W-:Y:S02]  /*0700*/  SHF.R.U32.HI R131, RZ, 0x7, R0 ;  /* 0x00000007ff837819 */ /* 0x000fe40000011600 */
[----:B------:R-:W-:Y:S02]  /*0710*/  IADD3 R0, R16, -R3, RZ ;  /* 0x8000000310007210 */ /* 0x000fe40007ffe0ff */
[----:B------:R-:W-:Y:S01]  /*0720*/  VIMNMX R2, R131, UR5, PT ;  /* 0x0000000583027c48 */ /* 0x000fe2000bfe0100 */
[----:B-1----:R-:W-:Y:S06]  /*0730*/  @!P1 BRA `(.L_x_6) ;  /* 0x0000000000d89947 */ /* 0x002fec0003800000 */
[----:B------:R-:W1:Y:S01]  /*0740*/  S2R R4, SR_CgaCtaId ;  /* 0x0000000000047919 */ /* 0x000e620000008800 */
[----:B------:R-:W-:Y:S01]  /*0750*/  MOV R3, 0x400 ;  /* 0x0000040000037802 */ /* 0x000fe20000000f00 */
[----:B------:R-:W-:Y:S01]  /*0760*/  IMAD.MOV.U32 R5, RZ, RZ, 0x1 ;  /* 0x00000001ff057424 */ /* 0x000fe200078e00ff */
[----:B------:R-:W-:Y:S02]  /*0770*/  ISETP.NE.AND P3, PT, R0, RZ, PT ;  /* 0x000000ff0000720c */ /* 0x000fe40003f65270 */
[----:B-1----:R-:W-:Y:S02]  /*0780*/  LEA R4, R4, R3, 0x18 ;  /* 0x0000000304047211 */ /* 0x002fe400078ec0ff */
[----:B------:R-:W-:-:S09]  /*0790*/  SHF.L.U32 R3, R5, 0x1f, RZ ;  /* 0x0000001f05037819 */ /* 0x000fd200000006ff */
.L_x_7:
[----:B-1----:R1:W2:Y:S02]  /*07a0*/  SYNCS.PHASECHK.TRANS64.TRYWAIT P2, [R4+URZ+0x16848], R3 ;  /* 0x01684803040075a7 */ /* 0x0022a4000804017f */
[----:B--2---:R-:W-:Y:S05]  /*07b0*/  @!P2 NANOSLEEP.SYNCS 0x989680 ;  /* 0x009896800000a95d */ /* 0x004fea0003900000 */
[----:B------:R-:W2:Y:S02]  /*07c0*/  @!P2 SYNCS.PHASECHK.TRANS64 P2, [R4+URZ+0x16848], R3 ;  /* 0x016848030400a5a7 */ /* 0x000ea4000804007f */
[----:B--2---:R-:W-:Y:S05]  /*07d0*/  @!P2 BRA `(.L_x_7) ;  /* 0xfffffffc00f0a947 */ /* 0x004fea000383ffff */
[----:B------:R-:W-:Y:S05]  /*07e0*/  @P3 BRA `(.L_x_8) ;  /* 0x0000000000143947 */ /* 0x000fea0003800000 */
[----:B------:R-:W-:Y:S01]  /*07f0*/  LOP3.LUT P2, RZ, R16, 0x1f, RZ, 0xc0, !PT ;  /* 0x0000001f10ff7812 */ /* 0x000fe2000784c0ff */
[----:B-1----:R-:W-:-:S04]  /*0800*/  IMAD.MOV.U32 R3, RZ, RZ, 0x2800 ;  /* 0x00002800ff037424 */ /* 0x002fc800078e00ff */
[----:B------:R2:W-:Y:S08]  /*0810*/  SYNCS.ARRIVE.TRANS64 RZ, [R4+URZ+0x16840], R3 ;  /* 0x0168400304ff79a7 */ /* 0x0005f0000800003f */
[----:B------:R-:W-:Y:S05]  /*0820*/  @!P2 BRA `(.L_x_8) ;  /* 0x000000000004a947 */ /* 0x000fea0003800000 */
[----:B------:R-:W-:Y:S01]  /*0830*/  BPT.TRAP 0x1 ;  /* 0x000000040000795c */ /* 0x000fe20000300000 */
.L_x_8:
[----:B------:R-:W-:Y:S01]  /*0840*/  R2UR UR40, R4 ;  /* 0x00000000042872ca */ /* 0x000fe200000e0000 */
[----:B------:R-:W-:Y:S01]  /*0850*/  ULDC.64 UR4, c[0x0][0x198] ;  /* 0x0000660000047ab9 */ /* 0x000fe20000000a00 */
[----:B------:R-:W-:Y:S01]  /*0860*/  UMOV UR6, 0x0 ;  /* 0x0000000000067882 */ /* 0x000fe20000000000 */
[----:B------:R-:W-:Y:S01]  /*0870*/  UIADD3 UR4, UP0, UR4, 0xf0, URZ ;  /* 0x000000f004047890 */ /* 0x000fe2000ff1e03f */
[----:B------:R-:W-:Y:S01]  /*0880*/  UMOV UR7, 0x10000000 ;  /* 0x1000000000077882 */ /* 0x000fe20000000000 */
[----:B------:R-:W-:Y:S02]  /*0890*/  UMOV UR42, URZ ;  /* 0x0000003f002a7c82 */ /* 0x000fe40008000000 */
[----:B------:R-:W-:Y:S01]  /*08a0*/  UIADD3.X UR5, URZ, UR5, URZ, UP0, !UPT ;  /* 0x000000053f057290 */ /* 0x000fe200087fe43f */
[----:B------:R-:W-:Y:S01]  /*08b0*/  UMOV UR44, UR52 ;  /* 0x00000034002c7c82 */ /* 0x000fe20008000000 */
[----:B------:R-:W-:Y:S01]  /*08c0*/  UMOV UR45, UR53 ;  /* 0x00000035002d7c82 */ /* 0x000fe20008000000 */
[----:B------:R-:W-:Y:S01]  /*08d0*/  UMOV UR26, 0x10 ;  /* 0x00000010001a7882 */ /* 0x000fe20000000000 */
[----:B------:R-:W-:-:S02]  /*08e0*/  UMOV UR27, UR43 ;  /* 0x0000002b001b7c82 */ /* 0x000fc40008000000 */
[----:B------:R-:W-:Y:S02]  /*08f0*/  UIADD3 UR41, UR40, 0x16840, URZ ;  /* 0x0001684028297890 */ /* 0x000fe4000fffe03f */
[----:B------:R-:W-:Y:S02]  /*0900*/  UIADD3 UR24, UR40, 0x800, URZ ;  /* 0x0000080028187890 */ /* 0x000fe4000fffe03f */
[----:B------:R-:W-:Y:S02]  /*0910*/  UIADD3 UR16, UR40, 0x1000, URZ ;  /* 0x0000100028107890 */ /* 0x000fe4000fffe03f */
[----:B------:R-:W-:Y:S02]  /*0920*/  UIADD3 UR8, UR40, 0x1800, URZ ;  /* 0x0000180028087890 */ /* 0x000fe4000fffe03f */
[----:B------:R-:W-:Y:S02]  /*0930*/  UIADD3 UR48, UR40, 0x2000, URZ ;  /* 0x0000200028307890 */ /* 0x000fe4000fffe03f */
[----:B------:R3:W-:Y:S01]  /*0940*/  UTMALDG.4D [UR40], [UR4], desc[UR6] ;  /* 0x00000628040075b4 */ /* 0x0007e20008019000 */
[----:B------:R-:W-:Y:S01]  /*0950*/  UMOV UR28, UR52 ;  /* 0x00000034001c7c82 */ /* 0x000fe20008000000 */
[----:B------:R-:W-:Y:S01]  /*0960*/  UMOV UR29, UR53 ;  /* 0x00000035001d7c82 */ /* 0x000fe20008000000 */
[----:B------:R-:W-:Y:S01]  /*0970*/  UMOV UR25, UR41 ;  /* 0x0000002900197c82 */ /* 0x000fe20008000000 */
[----:B------:R-:W-:Y:S01]  /*0980*/  UMOV UR18, 0x20 ;  /* 0x0000002000127882 */ /* 0x000fe20000000000 */
[----:B------:R-:W-:Y:S01]  /*0990*/  UMOV UR19, UR43 ;  /* 0x0000002b00137c82 */ /* 0x000fe20008000000 */
[----:B------:R-:W-:Y:S01]  /*09a0*/  UMOV UR20, UR52 ;  /* 0x0000003400147c82 */ /* 0x000fe20008000000 */
[----:B------:R-:W-:Y:S01]  /*09b0*/  UMOV UR21, UR53 ;  /* 0x0000003500157c82 */ /* 0x000fe20008000000 */
[----:B------:R-:W-:Y:S01]  /*09c0*/  UMOV UR17, UR41 ;  /* 0x0000002900117c82 */ /* 0x000fe20008000000 */
[----:B------:R-:W-:Y:S01]  /*09d0*/  UMOV UR10, 0x30 ;  /* 0x00000030000a7882 */ /* 0x000fe20000000000 */
[----:B------:R-:W-:Y:S01]  /*09e0*/  UMOV UR11, UR43 ;  /* 0x0000002b000b7c82 */ /* 0x000fe20008000000 */
[----:B------:R-:W-:Y:S01]  /*09f0*/  UMOV UR12, UR52 ;  /* 0x00000034000c7c82 */ /* 0x000fe20008000000 */
[----:B------:R3:W-:Y:S01]  /*0a00*/  UTMALDG.4D [UR24], [UR4], desc[UR6] ;  /* 0x00000618040075b4 */ /* 0x0007e20008019000 */
[----:B------:R-:W-:Y:S01]  /*0a10*/  UMOV UR13, UR53 ;  /* 0x00000035000d7c82 */ /* 0x000fe20008000000 */
[----:B------:R-:W-:Y:S01]  /*0a20*/  UMOV UR9, UR41 ;  /* 0x0000002900097c82 */ /* 0x000fe20008000000 */
[----:B------:R-:W-:Y:S01]  /*0a30*/  UMOV UR50, 0x40 ;  /* 0x0000004000327882 */ /* 0x000fe20000000000 */
[----:B------:R-:W-:Y:S01]  /*0a40*/  UMOV UR51, UR43 ;  /* 0x0000002b00337c82 */ /* 0x000fe20008000000 */
[----:B------:R-:W-:Y:S01]  /*0a50*/  UMOV UR49, UR41 ;  /* 0x0000002900317c82 */ /* 0x000fe20008000000 */
[----:B------:R3:W-:Y:S01]  /*0a60*/  UTMALDG.4D [UR16], [UR4], desc[UR6] ;  /* 0x00000610040075b4 */ /* 0x0007e20008019000 */
[----:B------:R3:W-:Y:S01]  /*0a70*/  UTMALDG.4D [UR8], [UR4], desc[UR6] ;  /* 0x00000608040075b4 */ /* 0x0007e20008019000 */
[----:B------:R3:W-:Y:S02]  /*0a80*/  UTMALDG.4D [UR48], [UR4], desc[UR6] ;  /* 0x00000630040075b4 */ /* 0x0007e40008019000 */
[----:B---3--:R-:W-:Y:S01]  /*0a90*/  NOP ;  /* 0x0000000000007918 */ /* 0x008fe20000000000 */
.L_x_6:
[----:B------:R-:W-:Y:S05]  /*0aa0*/  BSYNC B0 ;  /* 0x0000000000007941 */ /* 0x000fea0003800000 */
.L_x_5:
[----:B------:R-:W-:Y:S01]  /*0ab0*/  BSSY B0, `(.L_x_9) ;  /* 0x0000109000007945 */ /* 0x000fe20003800000 */
[----:B------:R-:W-:Y:S01]  /*0ac0*/  IMAD.SHL.U32 R8, R2, 0x2, RZ ;  /* 0x0000000202087824 */ /* 0x000fe200078e00ff */
[----:B------:R-:W-:Y:S01]  /*0ad0*/  MOV R7, 0x1 ;  /* 0x0000000100077802 */ /* 0x000fe20000000f00 */
[----:B------:R-:W-:Y:S02]  /*0ae0*/  IMAD.MOV.U32 R6, RZ, RZ, 0x1 ;  /* 0x00000001ff067424 */ /* 0x000fe400078e00ff */
[----:B------:R-:W-:Y:S01]  /*0af0*/  IMAD.MOV.U32 R5, RZ, RZ, RZ ;  /* 0x000000ffff057224 */ /* 0x000fe200078e00ff */
[----:B------:R-:W-:Y:S06]  /*0b00*/  @!P1 BRA `(.L_x_10) ;  /* 0x00000010000c9947 */ /* 0x000fec0003800000 */
[----:B------:R-:W-:Y:S01]  /*0b10*/  ISETP.GE.AND P1, PT, R2, 0x1, PT ;  /* 0x000000010200780c */ /* 0x000fe20003f26270 */
[----:B------:R-:W-:Y:S01]  /*0b20*/  IMAD.MOV.U32 R9, RZ, RZ, RZ ;  /* 0x000000ffff097224 */ /* 0x000fe200078e00ff */
[----:B------:R-:W-:Y:S02]  /*0b30*/  LOP3.LUT R11, R16, 0x1f, RZ, 0xc0, !PT ;  /* 0x0000001f100b7812 */ /* 0x000fe400078ec0ff */
[----:B------:R-:W-:-:S09]  /*0b40*/  MOV R5, RZ ;  /* 0x000000ff00057202 */ /* 0x000fd20000000f00 */
[----:B------:R-:W-:Y:S05]  /*0b50*/  @!P1 BRA `(.L_x_11) ;  /* 0x0000000400d89947 */ /* 0x000fea0003800000 */
[----:B-12---:R-:W1:Y:S01]  /*0b60*/  S2R R4, SR_CgaCtaId ;  /* 0x0000000000047919 */ /* 0x006e620000008800 */
[----:B------:R-:W-:Y:S01]  /*0b70*/  MOV R3, 0x400 ;  /* 0x0000040000037802 */ /* 0x000fe20000000f00 */
[----:B------:R-:W-:Y:S01]  /*0b80*/  IMAD.MOV.U32 R6, RZ, RZ, 0x1 ;  /* 0x00000001ff067424 */ /* 0x000fe200078e00ff */
[----:B------:R-:W-:Y:S01]  /*0b90*/  ISETP.NE.AND P2, PT, R0, RZ, PT ;  /* 0x000000ff0000720c */ /* 0x000fe20003f45270 */
[----:B------:R-:W-:Y:S01]  /*0ba0*/  IMAD.MOV.U32 R5, RZ, RZ, 0x1 ;  /* 0x00000001ff057424 */ /* 0x000fe200078e00ff */
[----:B-1----:R-:W-:Y:S02]  /*0bb0*/  LEA R4, R4, R3, 0x18 ;  /* 0x0000000304047211 */ /* 0x002fe400078ec0ff */
[----:B------:R-:W-:-:S09]  /*0bc0*/  SHF.L.U32 R3, R6, 0x1f, RZ ;  /* 0x0000001f06037819 */ /* 0x000fd200000006ff */
.L_x_12:
[----:B-1----:R1:W2:Y:S02]  /*0bd0*/  SYNCS.PHASECHK.TRANS64.TRYWAIT P1, [R4+URZ+0x16820], R3 ;  /* 0x01682003040075a7 */ /* 0x0022a4000802017f */
[----:B--2---:R-:W-:Y:S05]  /*0be0*/  @!P1 NANOSLEEP.SYNCS 0x989680 ;  /* 0x009896800000995d */ /* 0x004fea0003900000 */
[----:B------:R-:W2:Y:S02]  /*0bf0*/  @!P1 SYNCS.PHASECHK.TRANS64 P1, [R4+URZ+0x16820], R3 ;  /* 0x01682003040095a7 */ /* 0x000ea4000802007f */
[----:B--2---:R-:W-:Y:S05]  /*0c00*/  @!P1 BRA `(.L_x_12) ;  /* 0xfffffffc00f09947 */ /* 0x004fea000383ffff */
[----:B------:R-:W-:Y:S05]  /*0c10*/  @P2 BRA `(.L_x_13) ;  /* 0x0000000000142947 */ /* 0x000fea0003800000 */
[----:B------:R-:W-:Y:S01]  /*0c20*/  ISETP.NE.AND P1, PT, R11, RZ, PT ;  /* 0x000000ff0b00720c */ /* 0x000fe20003f25270 */
[----:B-1----:R-:W-:-:S04]  /*0c30*/  IMAD.MOV.U32 R3, RZ, RZ, 0x5000 ;  /* 0x00005000ff037424 */ /* 0x002fc800078e00ff */
[----:B------:R2:W-:Y:S08]  /*0c40*/  SYNCS.ARRIVE.TRANS64 RZ, [R4+URZ+0x16800], R3 ;  /* 0x0168000304ff79a7 */ /* 0x0005f0000800003f */
[----:B------:R-:W-:Y:S05]  /*0c50*/  @!P1 BRA `(.L_x_13) ;  /* 0x0000000000049947 */ /* 0x000fea0003800000 */
[----:B------:R-:W-:Y:S01]  /*0c60*/  BPT.TRAP 0x1 ;  /* 0x000000040000795c */ /* 0x000fe20000300000 */
.L_x_13:
[----:B------:R-:W-:Y:S01]  /*0c70*/  R2UR UR8, R4 ;  /* 0x00000000040872ca */ /* 0x000fe200000e0000 */
[----:B------:R-:W-:Y:S01]  /*0c80*/  ULDC.64 UR4, c[0x0][0x198] ;  /* 0x0000660000047ab9 */ /* 0x000fe20000000a00 */
[----:B-12---:R-:W1:Y:S01]  /*0c90*/  S2R R4, SR_CgaCtaId ;  /* 0x0000000000047919 */ /* 0x006e620000008800 */
[----:B------:R-:W-:Y:S01]  /*0ca0*/  UIADD3 UR4, UP0, UR4, 0x1f0, URZ ;  /* 0x000001f004047890 */ /* 0x000fe2000ff1e03f */
[----:B------:R-:W-:Y:S01]  /*0cb0*/  MOV R3, 0x400 ;  /* 0x0000040000037802 */ /* 0x000fe20000000f00 */
[----:B------:R-:W-:Y:S01]  /*0cc0*/  UMOV UR35, URZ ;  /* 0x0000003f00237c82 */ /* 0x000fe20008000000 */
[----:B------:R-:W-:Y:S01]  /*0cd0*/  UMOV UR6, 0x0 ;  /* 0x0000000000067882 */ /* 0x000fe20000000000 */
[----:B------:R-:W-:Y:S01]  /*0ce0*/  UIADD3.X UR5, URZ, UR5, URZ, UP0, !UPT ;  /* 0x000000053f057290 */ /* 0x000fe200087fe43f */
[----:B------:R-:W-:Y:S01]  /*0cf0*/  MOV R6, 0x1 ;  /* 0x0000000100067802 */ /* 0x000fe20000000f00 */
[----:B------:R-:W-:Y:S01]  /*0d00*/  UMOV UR7, 0x10000000 ;  /* 0x1000000000077882 */ /* 0x000fe20000000000 */
[----:B------:R-:W-:Y:S01]  /*0d10*/  UMOV UR34, URZ ;  /* 0x0000003f00227c82 */ /* 0x000fe20008000000 */
[----:B------:R-:W-:Y:S01]  /*0d20*/  UMOV UR36, UR52 ;  /* 0x0000003400247c82 */ /* 0x000fe20008000000 */
[----:B------:R-:W-:Y:S01]  /*0d30*/  UMOV UR37, UR53 ;  /* 0x0000003500257c82 */ /* 0x000fe20008000000 */
[----:B------:R-:W-:Y:S01]  /*0d40*/  UIADD3 UR32, UR8, 0x2800, URZ ;  /* 0x0000280008207890 */ /* 0x000fe2000fffe03f */
[----:B------:R-:W-:Y:S01]  /*0d50*/  ISETP.NE.AND P2, PT, R0, RZ, PT ;  /* 0x000000ff0000720c */ /* 0x000fe20003f45270 */
[----:B------:R-:W-:Y:S01]  /*0d60*/  UIADD3 UR33, UR8, 0x16800, URZ ;  /* 0x0001680008217890 */ /* 0x000fe2000fffe03f */
[----:B------:R-:W-:Y:S01]  /*0d70*/  IMAD.MOV.U32 R9, RZ, RZ, 0x1 ;  /* 0x00000001ff097424 */ /* 0x000fe200078e00ff */
[----:B------:R-:W-:Y:S01]  /*0d80*/  UIADD3 UR24, UR8, 0x3800, URZ ;  /* 0x0000380008187890 */ /* 0x000fe2000fffe03f */
[----:B------:R-:W-:Y:S01]  /*0d90*/  SHF.L.U32 R6, R6, 0x1f, RZ ;  /* 0x0000001f06067819 */ /* 0x000fe200000006ff */
[----:B------:R-:W-:-:S02]  /*0da0*/  UIADD3 UR48, UR8, 0x4800, URZ ;  /* 0x0000480008307890 */ /* 0x000fc4000fffe03f */
[----:B------:R-:W-:Y:S02]  /*0db0*/  UIADD3 UR16, UR8, 0x5800, URZ ;  /* 0x0000580008107890 */ /* 0x000fe4000fffe03f */
[----:B------:R-:W-:Y:S01]  /*0dc0*/  UIADD3 UR8, UR8, 0x6800, URZ ;  /* 0x0000680008087890 */ /* 0x000fe2000fffe03f */
[----:B------:R2:W-:Y:S01]  /*0dd0*/  UTMALDG.4D [UR32], [UR4], desc[UR6] ;  /* 0x00000620040075b4 */ /* 0x0005e20008019000 */
        /* <DEDUP_REMOVED lines=17> */
[----:B------:R-:W-:Y:S01]  /*0ef0*/  UMOV UR11, UR35 ;  /* 0x00000023000b7c82 */ /* 0x000fe20008000000 */
[----:B------:R-:W-:Y:S01]  /*0f00*/  UMOV UR9, UR33 ;  /* 0x0000002100097c82 */ /* 0x000fe20008000000 */
[----:B------:R2:W-:Y:S01]  /*0f10*/  UTMALDG.4D [UR48], [UR4], desc[UR6] ;  /* 0x00000630040075b4 */ /* 0x0005e20008019000 */
[----:B-1----:R-:W-:-:S05]  /*0f20*/  LEA R4, R4, R3, 0x18 ;  /* 0x0000000304047211 */ /* 0x002fca00078ec0ff */
[----:B------:R-:W-:Y:S01]  /*0f30*/  IMAD R3, R5, 0x8, R4 ;  /* 0x0000000805037824 */ /* 0x000fe200078e0204 */
[----:B------:R2:W-:Y:S01]  /*0f40*/  UTMALDG.4D [UR16], [UR4], desc[UR6] ;  /* 0x00000610040075b4 */ /* 0x0005e20008019000 */
[----:B------:R2:W-:Y:S02]  /*0f50*/  UTMALDG.4D [UR8], [UR4], desc[UR6] ;  /* 0x00000608040075b4 */ /* 0x0005e40008019000 */
[----:B--2---:R-:W-:-:S03]  /*0f60*/  NOP ;  /* 0x0000000000007918 */ /* 0x004fc60000000000 */
.L_x_14:
        /* <DEDUP_REMOVED lines=10> */
.L_x_15:
[----:B------:R-:W-:Y:S01]  /*1010*/  IMAD R4, R5, 0x5000, R4 ;  /* 0x0000500005047824 */ /* 0x000fe200078e0204 */
[----:B------:R-:W-:Y:S01]  /*1020*/  R2UR UR33, R3 ;  /* 0x00000000032172ca */ /* 0x000fe200000e0000 */
[----:B------:R-:W-:Y:S01]  /*1030*/  ULDC.64 UR4, c[0x0][0x198] ;  /* 0x0000660000047ab9 */ /* 0x000fe20000000a00 */
[----:B------:R-:W-:Y:S01]  /*1040*/  UMOV UR35, URZ ;  /* 0x0000003f00237c82 */ /* 0x000fe20008000000 */
[----:B------:R-:W-:Y:S01]  /*1050*/  UIADD3 UR4, UP0, UR4, 0x2f0, URZ ;  /* 0x000002f004047890 */ /* 0x000fe2000ff1e03f */
[----:B------:R-:W-:Y:S01]  /*1060*/  R2UR UR8, R4 ;  /* 0x00000000040872ca */ /* 0x000fe200000e0000 */
[----:B------:R-:W-:Y:S01]  /*1070*/  UMOV UR6, 0x0 ;  /* 0x0000000000067882 */ /* 0x000fe20000000000 */
[----:B------:R-:W-:Y:S01]  /*1080*/  UMOV UR7, 0x10000000 ;  /* 0x1000000000077882 */ /* 0x000fe20000000000 */
[----:B------:R-:W-:Y:S01]  /*1090*/  UIADD3.X UR5, URZ, UR5, URZ, UP0, !UPT ;  /* 0x000000053f057290 */ /* 0x000fe200087fe43f */
[----:B------:R-:W-:Y:S01]  /*10a0*/  IADD3 R5, R5, 0x1, RZ ;  /* 0x0000000105057810 */ /* 0x000fe20007ffe0ff */
[----:B------:R-:W-:Y:S01]  /*10b0*/  UMOV UR34, URZ ;  /* 0x0000003f00227c82 */ /* 0x000fe20008000000 */
[----:B------:R-:W-:Y:S01]  /*10c0*/  UMOV UR36, UR52 ;  /* 0x0000003400247c82 */ /* 0x000fe20008000000 */
[----:B------:R-:W-:Y:S01]  /*10d0*/  UMOV UR37, UR53 ;  /* 0x0000003500257c82 */ /* 0x000fe20008000000 */
[----:B------:R-:W-:Y:S01]  /*10e0*/  UMOV UR26, 0x10 ;  /* 0x00000010001a7882 */ /* 0x000fe20000000000 */
[----:B------:R-:W-:Y:S01]  /*10f0*/  UIADD3 UR33, UR33, 0x16800, URZ ;  /* 0x0001680021217890 */ /* 0x000fe2000fffe03f */
[----:B------:R-:W-:Y:S01]  /*1100*/  UMOV UR28, UR52 ;  /* 0x00000034001c7c82 */ /* 0x000fe20008000000 */
[----:B------:R-:W-:-:S02]  /*1110*/  UMOV UR29, UR53 ;  /* 0x00000035001d7c82 */ /* 0x000fc40008000000 */
[----:B------:R-:W-:Y:S02]  /*1120*/  UIADD3 UR32, UR8, 0x2800, URZ ;  /* 0x0000280008207890 */ /* 0x000fe4000fffe03f */
[----:B------:R-:W-:Y:S02]  /*1130*/  UIADD3 UR24, UR8, 0x3800, URZ ;  /* 0x0000380008187890 */ /* 0x000fe4000fffe03f */
[----:B------:R-:W-:Y:S02]  /*1140*/  UIADD3 UR48, UR8, 0x4800, URZ ;  /* 0x0000480008307890 */ /* 0x000fe4000fffe03f */
[----:B------:R-:W-:Y:S02]  /*1150*/  UIADD3 UR16, UR8, 0x5800, URZ ;  /* 0x0000580008107890 */ /* 0x000fe4000fffe03f */
[----:B------:R-:W-:Y:S01]  /*1160*/  UIADD3 UR8, UR8, 0x6800, URZ ;  /* 0x0000680008087890 */ /* 0x000fe2000fffe03f */
[----:B------:R3:W-:Y:S01]  /*1170*/  UTMALDG.4D [UR32], [UR4], desc[UR6] ;  /* 0x00000620040075b4 */ /* 0x0007e20008019000 */
        /* <DEDUP_REMOVED lines=17> */
[----:B------:R3:W-:Y:S01]  /*1290*/  UTMALDG.4D [UR16], [UR4], desc[UR6] ;  /* 0x00000610040075b4 */ /* 0x0007e20008019000 */
[----:B------:R3:W-:Y:S02]  /*12a0*/  UTMALDG.4D [UR8], [UR4], desc[UR6] ;  /* 0x00000608040075b4 */ /* 0x0007e40008019000 */
[----:B---3--:R-:W-:Y:S01]  /*12b0*/  NOP ;  /* 0x0000000000007918 */ /* 0x008fe20000000000 */
.L_x_11:
[----:B------:R-:W-:Y:S01]  /*12c0*/  ISETP.GE.AND P1, PT, R2, 0x2, PT ;  /* 0x000000020200780c */ /* 0x000fe20003f26270 */
[----:B-12---:R-:W-:-:S12]  /*12d0*/  IMAD.MOV.U32 R6, RZ, RZ, 0x1 ;  /* 0x00000001ff067424 */ /* 0x006fd800078e00ff */
[----:B------:R-:W-:Y:S05]  /*12e0*/  @!P1 BRA `(.L_x_16) ;  /* 0x0000000800089947 */ /* 0x000fea0003800000 */
[----:B------:R-:W1:Y:S01]  /*12f0*/  S2R R4, SR_CgaCtaId ;  /* 0x0000000000047919 */ /* 0x000e620000008800 */
[----:B------:R-:W-:Y:S01]  /*1300*/  MOV R3, 0x400 ;  /* 0x0000040000037802 */ /* 0x000fe20000000f00 */
[----:B------:R-:W-:Y:S01]  /*1310*/  IMAD.MOV.U32 R6, RZ, RZ, 0x1 ;  /* 0x00000001ff067424 */ /* 0x000fe200078e00ff */
[----:B------:R-:W-:-:S04]  /*1320*/  ISETP.NE.AND P2, PT, R0, RZ, PT ;  /* 0x000000ff0000720c */ /* 0x000fc80003f45270 */
[----:B------:R-:W-:Y:S02]  /*1330*/  SHF.L.U32 R6, R6, 0x1f, RZ ;  /* 0x0000001f06067819 */ /* 0x000fe400000006ff */
[----:B-1----:R-:W-:-:S05]  /*1340*/  LEA R4, R4, R3, 0x18 ;  /* 0x0000000304047211 */ /* 0x002fca00078ec0ff */
[----:B------:R-:W-:-:S07]  /*1350*/  IMAD R3, R5, 0x8, R4 ;  /* 0x0000000805037824 */ /* 0x000fce00078e0204 */
.L_x_17:
[----:B-1----:R1:W2:Y:S02]  /*1360*/  SYNCS.PHASECHK.TRANS64.TRYWAIT P1, [R3+URZ+0x16820], R6 ;  /* 0x01682006030075a7 */ /* 0x0022a4000802017f */
[----:B--2---:R-:W-:Y:S05]  /*1370*/  @!P1 NANOSLEEP.SYNCS 0x989680 ;  /* 0x009896800000995d */ /* 0x004fea0003900000 */
[----:B------:R-:W2:Y:S02]  /*1380*/  @!P1 SYNCS.PHASECHK.TRANS64 P1, [R3+URZ+0x16820], R6 ;  /* 0x01682006030095a7 */ /* 0x000ea4000802007f */
[----:B--2---:R-:W-:Y:S05]  /*1390*/  @!P1 BRA `(.L_x_17) ;  /* 0xfffffffc00f09947 */ /* 0x004fea000383ffff */
[----:B------:R-:W-:Y:S05]  /*13a0*/  @P2 BRA `(.L_x_18) ;  /* 0x0000000000142947 */ /* 0x000fea0003800000 */
[----:B------:R-:W-:Y:S02]  /*13b0*/  ISETP.NE.AND P1, PT, R11, RZ, PT ;  /* 0x000000ff0b00720c */ /* 0x000fe40003f25270 */
[----:B-1----:R-:W-:-:S04]  /*13c0*/  MOV R6, 0x5000 ;  /* 0x0000500000067802 */ /* 0x002fc80000000f00 */
[----:B------:R2:W-:Y:S07]  /*13d0*/  SYNCS.ARRIVE.TRANS64 RZ, [R3+URZ+0x16800], R6 ;  /* 0x0168000603ff79a7 */ /* 0x0005ee000800003f */
[----:B------:R-:W-:Y:S05]  /*13e0*/  @!P1 BRA `(.L_x_18) ;  /* 0x0000000000049947 */ /* 0x000fea0003800000 */
[----:B------:R-:W-:Y:S01]  /*13f0*/  BPT.TRAP 0x1 ;  /* 0x000000040000795c */ /* 0x000fe20000300000 */
.L_x_18:
[----:B------:R-:W-:Y:S01]  /*1400*/  IMAD R4, R5, 0x5000, R4 ;  /* 0x0000500005047824 */ /* 0x000fe200078e0204 */
[----:B------:R-:W-:Y:S01]  /*1410*/  R2UR UR33, R3 ;  /* 0x00000000032172ca */ /* 0x000fe200000e0000 */
[----:B------:R-:W-:Y:S01]  /*1420*/  ULDC.64 UR4, c[0x0][0x198] ;  /* 0x0000660000047ab9 */ /* 0x000fe20000000a00 */
[----:B------:R-:W-:Y:S01]  /*1430*/  R2UR UR35, R9 ;  /* 0x00000000092372ca */ /* 0x000fe200000e0000 */
[----:B------:R-:W-:Y:S01]  /*1440*/  UIADD3 UR4, UP0, UR4, 0x1f0, URZ ;  /* 0x000001f004047890 */ /* 0x000fe2000ff1e03f */
[----:B------:R-:W-:Y:S01]  /*1450*/  R2UR UR8, R4 ;  /* 0x00000000040872ca */ /* 0x000fe200000e0000 */
[----:B------:R-:W-:Y:S01]  /*1460*/  UMOV UR6, 0x0 ;  /* 0x0000000000067882 */ /* 0x000fe20000000000 */
[----:B------:R-:W3:Y:S01]  /*1470*/  S2R R4, SR_CgaCtaId ;  /* 0x0000000000047919 */ /* 0x000ee20000008800 */
[----:B------:R-:W-:Y:S01]  /*1480*/  UIADD3.X UR5, URZ, UR5, URZ, UP0, !UPT ;  /* 0x000000053f057290 */ /* 0x000fe200087fe43f */
[----:B------:R-:W-:Y:S01]  /*1490*/  VIADD R5, R5, 0x1 ;  /* 0x0000000105057836 */ /* 0x000fe20000000000 */
[----:B------:R-:W-:Y:S01]  /*14a0*/  UMOV UR7, 0x10000000 ;  /* 0x1000000000077882 */ /* 0x000fe20000000000 */
[----:B------:R-:W-:Y:S01]  /*14b0*/  UMOV UR34, URZ ;  /* 0x0000003f00227c82 */ /* 0x000fe20008000000 */
[----:B------:R-:W-:Y:S01]  /*14c0*/  UMOV UR36, UR52 ;  /* 0x0000003400247c82 */ /* 0x000fe20008000000 */
[----:B------:R-:W-:Y:S01]  /*14d0*/  UMOV UR37, UR53 ;  /* 0x0000003500257c82 */ /* 0x000fe20008000000 */
[----:B------:R-:W-:Y:S01]  /*14e0*/  UIADD3 UR33, UR33, 0x16800, URZ ;  /* 0x0001680021217890 */ /* 0x000fe2000fffe03f */
[----:B-12---:R-:W-:Y:S01]  /*14f0*/  MOV R3, 0x400 ;  /* 0x0000040000037802 */ /* 0x006fe20000000f00 */
[----:B------:R-:W-:Y:S01]  /*1500*/  USHF.L.U32 UR35, UR35, 0x7, URZ ;  /* 0x0000000723237899 */ /* 0x000fe2000800063f */
[C---:B------:R-:W-:Y:S01]  /*1510*/  ISETP.NE.AND P2, PT, R5.reuse, 0x4, PT ;  /* 0x000000040500780c */ /* 0x040fe20003f45270 */
[----:B------:R-:W-:Y:S01]  /*1520*/  UIADD3 UR32, UR8, 0x2800, URZ ;  /* 0x0000280008207890 */ /* 0x000fe2000fffe03f */
[C---:B------:R-:W-:Y:S01]  /*1530*/  ISETP.NE.AND P1, PT, R5.reuse, 0x4, PT ;  /* 0x000000040500780c */ /* 0x040fe20003f25270 */
[----:B------:R-:W-:Y:S01]  /*1540*/  UIADD3 UR24, UR8, 0x3800, URZ ;  /* 0x0000380008187890 */ /* 0x000fe2000fffe03f */
[----:B------:R-:W-:Y:S01]  /*1550*/  SEL R5, R5, RZ, P2 ;  /* 0x000000ff05057207 */ /* 0x000fe20001000000 */
[----:B------:R-:W-:Y:S01]  /*1560*/  UIADD3 UR48, UR8, 0x4800, URZ ;  /* 0x0000480008307890 */ /* 0x000fe2000fffe03f */
[----:B------:R-:W-:Y:S01]  /*1570*/  SEL R6, RZ, 0x1, !P1 ;  /* 0x00000001ff067807 */ /* 0x000fe20004800000 */
[----:B------:R-:W-:Y:S01]  /*1580*/  UIADD3 UR16, UR8, 0x5800, URZ ;  /* 0x0000580008107890 */ /* 0x000fe2000fffe03f */
[----:B------:R-:W-:Y:S01]  /*1590*/  ISETP.NE.AND P3, PT, R0, RZ, PT ;  /* 0x000000ff0000720c */ /* 0x000fe20003f65270 */
        /* <DEDUP_REMOVED lines=22> */
[----:B---3--:R-:W-:-:S02]  /*1700*/  LEA R4, R4, R3, 0x18 ;  /* 0x0000000304047211 */ /* 0x008fc400078ec0ff */
[----:B------:R-:W-:-:S03]  /*1710*/  SHF.L.U32 R3, R6, 0x1f, RZ ;  /* 0x0000001f06037819 */ /* 0x000fc600000006ff */
[----:B------:R-:W-:Y:S01]  /*1720*/  IMAD R8, R5, 0x8, R4 ;  /* 0x0000000805087824 */ /* 0x000fe200078e0204 */
[----:B------:R1:W-:Y:S01]  /*1730*/  UTMALDG.4D [UR16], [UR4], desc[UR6] ;  /* 0x00000610040075b4 */ /* 0x0003e20008019000 */
[----:B------:R1:W-:Y:S02]  /*1740*/  UTMALDG.4D [UR8], [UR4], desc[UR6] ;  /* 0x00000608040075b4 */ /* 0x0003e40008019000 */
[----:B-1----:R-:W-:-:S03]  /*1750*/  NOP ;  /* 0x0000000000007918 */ /* 0x002fc60000000000 */
.L_x_19:
        /* <DEDUP_REMOVED lines=10> */
.L_x_20:
[----:B------:R-:W-:Y:S01]  /*1800*/  IMAD R4, R5, 0x5000, R4 ;  /* 0x0000500005047824 */ /* 0x000fe200078e0204 */
[----:B------:R-:W-:Y:S01]  /*1810*/  R2UR UR33, R8 ;  /* 0x00000000082172ca */ /* 0x000fe200000e0000 */
[----:B------:R-:W-:Y:S01]  /*1820*/  ULDC.64 UR4, c[0x0][0x198] ;  /* 0x0000660000047ab9 */ /* 0x000fe20000000a00 */
[----:B------:R-:W-:Y:S01]  /*1830*/  R2UR UR35, R9 ;  /* 0x00000000092372ca */ /* 0x000fe200000e0000 */
        /* <DEDUP_REMOVED lines=11> */
[----:B------:R-:W-:Y:S01]  /*18f0*/  ISETP.NE.AND P1, PT, R5, 0x4, PT ;  /* 0x000000040500780c */ /* 0x000fe20003f25270 */
[----:B------:R-:W-:Y:S01]  /*1900*/  USHF.L.U32 UR35, UR35, 0x7, URZ ;  /* 0x0000000723237899 */ /* 0x000fe2000800063f */
[----:B------:R-:W-:Y:S01]  /*1910*/  VIADD R9, R9, 0x1 ;  /* 0x0000000109097836 */ /* 0x000fe20000000000 */
[----:B------:R-:W-:Y:S01]  /*1920*/  UIADD3 UR32, UR8, 0x2800, URZ ;  /* 0x0000280008207890 */ /* 0x000fe2000fffe03f */
[----:B-12---:R-:W-:Y:S01]  /*1930*/  SEL R3, RZ, 0x1, P1 ;  /* 0x00000001ff037807 */ /* 0x006fe20000800000 */
[----:B------:R-:W-:Y:S01]  /*1940*/  UIADD3 UR24, UR8, 0x3800, URZ ;  /* 0x0000380008187890 */ /* 0x000fe2000fffe03f */
[----:B------:R-:W-:Y:S01]  /*1950*/  SEL R5, R5, RZ, P1 ;  /* 0x000000ff05057207 */ /* 0x000fe20000800000 */
[----:B------:R-:W-:Y:S01]  /*1960*/  UIADD3 UR48, UR8, 0x4800, URZ ;  /* 0x0000480008307890 */ /* 0x000fe2000fffe03f */
[----:B------:R-:W-:Y:S01]  /*1970*/  LOP3.LUT R6, R6, R3, RZ, 0x3c, !PT ;  /* 0x0000000306067212 */ /* 0x000fe200078e3cff */
[----:B------:R-:W-:-:S02]  /*1980*/  UIADD3 UR16, UR8, 0x5800, URZ ;  /* 0x0000580008107890 */ /* 0x000fc4000fffe03f */
[----:B------:R-:W-:Y:S01]  /*1990*/  UIADD3 UR8, UR8, 0x6800, URZ ;  /* 0x0000680008087890 */ /* 0x000fe2000fffe03f */
[----:B------:R1:W-:Y:S01]  /*19a0*/  UTMALDG.4D [UR32], [UR4], desc[UR6] ;  /* 0x00000620040075b4 */ /* 0x0003e20008019000 */
        /* <DEDUP_REMOVED lines=21> */
[----:B-1----:R-:W-:Y:S01]  /*1b00*/  NOP ;  /* 0x0000000000007918 */ /* 0x002fe20000000000 */
.L_x_16:
[----:B------:R-:W-:-:S05]  /*1b10*/  IMAD.SHL.U32 R8, R2, 0x2, RZ ;  /* 0x0000000202087824 */ /* 0x000fca00078e00ff */
[----:B------:R-:W-:-:S04]  /*1b20*/  LOP3.LUT R8, R8, 0xfffffffe, RZ, 0x3c, !PT ;  /* 0xfffffffe08087812 */ /* 0x000fc800078e3cff */
[----:B------:R-:W-:-:S07]  /*1b30*/  IADD3 R8, -R8, -0x6, RZ ;  /* 0xfffffffa08087810 */ /* 0x000fce0007ffe1ff */
.L_x_10:
[----:B------:R-:W-:Y:S05]  /*1b40*/  BSYNC B0 ;  /* 0x0000000000007941 */ /* 0x000fea0003800000 */
.L_x_9:
[----:B------:R-:W3:Y:S01]  /*1b50*/  S2R R11, SR_CgaCtaId ;  /* 0x00000000000b7919 */ /* 0x000ee20000008800 */
[----:B------:R-:W-:Y:S02]  /*1b60*/  MOV R2, 0x400 ;  /* 0x0000040000027802 */ /* 0x000fe40000000f00 */
[----:B-12---:R-:W-:Y:S02]  /*1b70*/  MOV R4, RZ ;  /* 0x000000ff00047202 */ /* 0x006fe40000000f00 */
[----:B------:R-:W-:Y:S02]  /*1b80*/  SHF.L.U32 R3, RZ, 0x1f, RZ ;  /* 0x0000001fff037819 */ /* 0x000fe400000006ff */
[----:B---3--:R-:W-:-:S07]  /*1b90*/  LEA R2, R11, R2, 0x18 ;  /* 0x000000020b027211 */ /* 0x008fce00078ec0ff */
.L_x_21:
[----:B-1----:R1:W2:Y:S02]  /*1ba0*/  SYNCS.PHASECHK.TRANS64.TRYWAIT P1, [R2+URZ+0x16840], R3 ;  /* 0x01684003020075a7 */ /* 0x0022a4000802017f */
[----:B--2---:R-:W-:Y:S05]  /*1bb0*/  @!P1 NANOSLEEP.SYNCS 0x989680 ;  /* 0x009896800000995d */ /* 0x004fea0003900000 */
[----:B------:R-:W2:Y:S02]  /*1bc0*/  @!P1 SYNCS.PHASECHK.TRANS64 P1, [R2+URZ+0x16840], R3 ;  /* 0x01684003020095a7 */ /* 0x000ea4000802007f */
[----:B--2---:R-:W-:Y:S05]  /*1bd0*/  @!P1 BRA `(.L_x_21) ;  /* 0xfffffffc00f09947 */ /* 0x004fea000383ffff */
[----:B------:R-:W2:Y:S01]  /*1be0*/  LDC R11, c[0x0][0x28c] ;  /* 0x0000a300ff0b7b82 */ /* 0x000ea20000000800 */
[----:B-1----:R-:W-:Y:S02]  /*1bf0*/  SHF.R.S32.HI R3, RZ, 0x1f, R0 ;  /* 0x0000001fff037819 */ /* 0x002fe40000011400 */
[----:B------:R-:W-:Y:S01]  /*1c00*/  SHF.L.U32 R15, RZ, 0x1f, RZ ;  /* 0x0000001fff0f7819 */ /* 0x000fe200000006ff */
[----:B--2---:R-:W-:Y:S01]  /*1c10*/  VIADD R12, R11, 0x7f ;  /* 0x0000007f0b0c7836 */ /* 0x004fe20000000000 */
[----:B------:R-:W-:-:S04]  /*1c20*/  LEA.HI R11, R3, R0, RZ, 0x5 ;  /* 0x00000000030b7211 */ /* 0x000fc800078f28ff */
[----:B------:R-:W-:Y:S02]  /*1c30*/  SHF.R.S32.HI R13, RZ, 0x1f, R12 ;  /* 0x0000001fff0d7819 */ /* 0x000fe4000001140c */
[----:B------:R-:W-:Y:S02]  /*1c40*/  SHF.R.S32.HI R11, RZ, 0x5, R11 ;  /* 0x00000005ff0b7819 */ /* 0x000fe4000001140b */
[----:B------:R-:W-:Y:S02]  /*1c50*/  LEA.HI R13, R13, R12, RZ, 0x7 ;  /* 0x0000000c0d0d7211 */ /* 0x000fe400078f38ff */
[----:B------:R-:W-:Y:S02]  /*1c60*/  LEA R11, R11, UR43, 0x4 ;  /* 0x0000002b0b0b7c11 */ /* 0x000fe4000f8e20ff */
[----:B------:R-:W-:-:S07]  /*1c70*/  SHF.R.S32.HI R18, RZ, 0x7, R13 ;  /* 0x00000007ff127819 */ /* 0x000fce000001140d */
.L_x_22:
[----:B-1----:R1:W2:Y:S02]  /*1c80*/  SYNCS.PHASECHK.TRANS64.TRYWAIT P1, [R2+URZ+0x16800], R15 ;  /* 0x0168000f020075a7 */ /* 0x0022a4000802017f */
[----:B--2---:R-:W-:Y:S05]  /*1c90*/  @!P1 NANOSLEEP.SYNCS 0x989680 ;  /* 0x009896800000995d */ /* 0x004fea0003900000 */
[----:B------:R-:W2:Y:S02]  /*1ca0*/  @!P1 SYNCS.PHASECHK.TRANS64 P1, [R2+URZ+0x16800], R15 ;  /* 0x0168000f020095a7 */ /* 0x000ea4000802007f */
[----:B--2---:R-:W-:Y:S05]  /*1cb0*/  @!P1 BRA `(.L_x_22) ;  /* 0xfffffffc00f09947 */ /* 0x004fea000383ffff */
[----:B------:R-:W-:Y:S01]  /*1cc0*/  LEA.HI R3, R3, R0, RZ, 0x2 ;  /* 0x0000000003037211 */ /* 0x000fe200078f10ff */
[----:B------:R-:W-:Y:S05]  /*1cd0*/  WARPSYNC.ALL ;  /* 0x0000000000007948 */ /* 0x000fea0003800000 */
[--C-:B------:R-:W-:Y:S02]  /*1ce0*/  SHF.R.S32.HI R14, RZ, 0x2, R3.reuse ;  /* 0x00000002ff0e7819 */ /* 0x100fe40000011403 */
[----:B------:R-:W-:Y:S02]  /*1cf0*/  SHF.R.S32.HI R13, RZ, 0x1f, R3 ;  /* 0x0000001fff0d7819 */ /* 0x000fe40000011403 */
[----:B------:R-:W-:-:S02]  /*1d00*/  LOP3.LUT R3, R3, 0x7ffffffc, RZ, 0xc0, !PT ;  /* 0x7ffffffc03037812 */ /* 0x000fc400078ec0ff */
[----:B------:R-:W-:Y:S02]  /*1d10*/  LEA.HI R13, R13, R14, RZ, 0x3 ;  /* 0x0000000e0d0d7211 */ /* 0x000fe400078f18ff */
[----:B------:R-:W-:Y:S01]  /*1d20*/  VIMNMX R131, R18, R131, PT ;  /* 0x0000008312837248 */ /* 0x000fe20003fe0100 */
[----:B------:R-:W-:Y:S01]  /*1d30*/  IMAD.IADD R12, R0, 0x1, -R3 ;  /* 0x00000001000c7824 */ /* 0x000fe200078e0a03 */
[----:B------:R-:W-:-:S04]  /*1d40*/  LOP3.LUT R3, R13, 0xfffffff8, RZ, 0xc0, !PT ;  /* 0xfffffff80d037812 */ /* 0x000fc800078ec0ff */
[----:B------:R-:W-:Y:S02]  /*1d50*/  SHF.L.U32 R12, R12, 0x1, RZ ;  /* 0x000000010c0c7819 */ /* 0x000fe400000006ff */
[----:B------:R-:W-:Y:S02]  /*1d60*/  IADD3 R3, R11, R14, -R3 ;  /* 0x0000000e0b037210 */ /* 0x000fe40007ffe803 */
[C---:B------:R-:W-:Y:S01]  /*1d70*/  R2UR UR14, R2.reuse ;  /* 0x00000000020e72ca */ /* 0x040fe200000e0000 */
[----:B------:R-:W-:Y:S01]  /*1d80*/  WARPGROUP.ARRIVE ;  /* 0x00000000000079c5 */ /* 0x000fe20000000000 */
[----:B------:R-:W-:Y:S01]  /*1d90*/  R2UR UR4, R2 ;  /* 0x00000000020472ca */ /* 0x000fe200000e0000 */
[----:B------:R-:W-:Y:S01]  /*1da0*/  UMOV UR7, 0xc0000010 ;  /* 0xc000001000077882 */ /* 0x000fe20000000000 */
[----:B------:R-:W-:Y:S01]  /*1db0*/  UMOV UR11, 0xc0000010 ;  /* 0xc0000010000b7882 */ /* 0x000fe20000000000 */
[----:B------:R-:W-:Y:S01]  /*1dc0*/  UMOV UR5, UR7 ;  /* 0x0000000700057c82 */ /* 0x000fe20008000000 */
[----:B------:R-:W-:Y:S01]  /*1dd0*/  IMAD.U32 R21, RZ, RZ, UR7 ;  /* 0x00000007ff157e24 */ /* 0x000fe2000f8e00ff */
[----:B------:R-:W-:Y:S01]  /*1de0*/  UMOV UR57, 0xc0000010 ;  /* 0xc000001000397882 */ /* 0x000fe20000000000 */
[----:B------:R-:W-:Y:S01]  /*1df0*/  UMOV UR59, 0xc0000010 ;  /* 0xc0000010003b7882 */ /* 0x000fe20000000000 */
[----:B------:R-:W-:Y:S01]  /*1e00*/  UMOV UR45, 0xc0000010 ;  /* 0xc0000010002d7882 */ /* 0x000fe20000000000 */
[----:B------:R-:W-:Y:S01]  /*1e10*/  UMOV UR47, 0xc0000010 ;  /* 0xc0000010002f7882 */ /* 0x000fe20000000000 */
[C---:B------:R-:W-:Y:S01]  /*1e20*/  VIADD R14, R12.reuse, 0x8 ;  /* 0x000000080c0e7836 */ /* 0x040fe20000000000 */
[C---:B------:R-:W-:Y:S01]  /*1e30*/  ISETP.GE.AND P1, PT, R3.reuse, R12, PT ;  /* 0x0000000c0300720c */ /* 0x040fe20003f26270 */
[----:B------:R-:W-:Y:S01]  /*1e40*/  UIADD3 UR14, UR14, 0x2800, URZ ;  /* 0x000028000e0e7890 */ /* 0x000fe2000fffe03f */
[C---:B------:R-:W-:Y:S01]  /*1e50*/  IADD3 R22, R12.reuse, 0x9, RZ ;  /* 0x000000090c167810 */ /* 0x040fe20007ffe0ff */
[----:B------:R-:W-:Y:S01]  /*1e60*/  USHF.R.U32.HI UR4, URZ, 0x4, UR4 ;  /* 0x000000043f047899 */ /* 0x000fe20008011604 */
[C---:B------:R-:W-:Y:S01]  /*1e70*/  ISETP.GE.AND P2, PT, R3.reuse, R14, PT ;  /* 0x0000000e0300720c */ /* 0x040fe20003f46270 */
[----:B------:R-:W-:Y:S01]  /*1e80*/  USHF.R.U32.HI UR14, URZ, 0x4, UR14 ;  /* 0x000000043f0e7899 */ /* 0x000fe2000801160e */
[C---:B------:R-:W-:Y:S01]  /*1e90*/  VIADD R14, R12.reuse, 0x11 ;  /* 0x000000110c0e7836 */ /* 0x040fe20000000000 */
[----:B------:R-:W-:Y:S01]  /*1ea0*/  ULOP3.LUT UR4, UR4, 0x3fff, URZ, 0xc0, !UPT ;  /* 0x00003fff04047892 */ /* 0x000fe2000f8ec03f */
[C---:B------:R-:W-:Y:S01]  /*1eb0*/  ISETP.GT.AND P6, PT, R3.reuse, R12, PT ;  /* 0x0000000c0300720c */ /* 0x040fe20003fc4270 */
[----:B------:R-:W-:Y:S01]  /*1ec0*/  ULOP3.LUT UR14, UR14, 0x3fff, URZ, 0xc0, !UPT ;  /* 0x00003fff0e0e7892 */ /* 0x000fe2000f8ec03f */
[C---:B------:R-:W-:Y:S01]  /*1ed0*/  ISETP.GE.AND P3, PT, R3.reuse, R22, PT ;  /* 0x000000160300720c */ /* 0x040fe20003f66270 */
[----:B------:R-:W-:Y:S01]  /*1ee0*/  ULOP3.LUT UR8, UR4, 0x10000, URZ, 0xfc, !UPT ;  /* 0x0001000004087892 */ /* 0x000fe2000f8efc3f */
[C---:B------:R-:W-:Y:S01]  /*1ef0*/  ISETP.GE.AND P5, PT, R3.reuse, R14, PT ;  /* 0x0000000e0300720c */ /* 0x040fe20003fa6270 */
[----:B------:R-:W-:Y:S01]  /*1f00*/  ULOP3.LUT UR15, UR14, 0x10000, URZ, 0xfc, !UPT ;  /* 0x000100000e0f7892 */ /* 0x000fe2000f8efc3f */
[C---:B------:R-:W-:Y:S01]  /*1f10*/  IADD3 R14, R12.reuse, 0x18, RZ ;  /* 0x000000180c0e7810 */ /* 0x040fe20007ffe0ff */
[----:B------:R-:W-:Y:S01]  /*1f20*/  UIADD3 UR56, UR8, 0x100, URZ ;  /* 0x0000010008387890 */ /* 0x000fe2000fffe03f */
[C---:B------:R-:W-:Y:S01]  /*1f30*/  VIADD R22, R12.reuse, 0x20 ;  /* 0x000000200c167836 */ /* 0x040fe20000000000 */
[----:B------:R-:W-:Y:S01]  /*1f40*/  UIADD3 UR58, UR15, 0x200, URZ ;  /* 0x000002000f3a7890 */ /* 0x000fe2000fffe03f */
[----:B------:R-:W-:Y:S01]  /*1f50*/  VIADD R88, R12, 0x10 ;  /* 0x000000100c587836 */ /* 0x000fe20000000000 */
[----:B------:R-:W-:Y:S01]  /*1f60*/  UMOV UR6, UR8 ;  /* 0x0000000800067c82 */ /* 0x000fe20008000000 */
[----:B------:R-:W-:Y:S01]  /*1f70*/  UIADD3 UR44, UR8, 0x180, URZ ;  /* 0x00000180082c7890 */ /* 0x000fe2000fffe03f */
[----:B------:R-:W-:Y:S01]  /*1f80*/  IMAD.U32 R20, RZ, RZ, UR6 ;  /* 0x00000006ff147e24 */ /* 0x000fe2000f8e00ff */
[----:B------:R-:W-:Y:S01]  /*1f90*/  UMOV UR4, UR6 ;  /* 0x0000000600047c82 */ /* 0x000fe20008000000 */
[----:B------:R-:W-:Y:S01]  /*1fa0*/  UMOV UR6, UR15 ;  /* 0x0000000f00067c82 */ /* 0x000fe20008000000 */
[----:B------:R-:W-:Y:S01]  /*1fb0*/  UIADD3 UR46, UR15, 0x300, URZ ;  /* 0x000003000f2e7890 */ /* 0x000fe2000fffe03f */
[----:B------:R-:W-:Y:S01]  /*1fc0*/  HGMMA.64x128x16.F32.BF16 R24, gdesc[UR4], RZ, !UPT, gsb0 ;  /* 0x01e00000041879f0 */ /* 0x000fe2000c0018ff */
[----:B------:R-:W-:Y:S01]  /*1fd0*/  UIADD3 UR4, UR8, 0x80, URZ ;  /* 0x0000008008047890 */ /* 0x000fe2000fffe03f */
[C---:B------:R-:W-:Y:S01]  /*1fe0*/  IADD3 R11, R3.reuse, 0x8, RZ ;  /* 0x00000008030b7810 */ /* 0x040fe20007ffe0ff */
[----:B------:R-:W-:Y:S01]  /*1ff0*/  UIADD3 UR6, UR15, 0x100, URZ ;  /* 0x000001000f067890 */ /* 0x000fe2000fffe03f */
[----:B------:R-:W-:Y:S01]  /*2000*/  ISETP.GE.AND P4, PT, R3, R88, PT ;  /* 0x000000580300720c */ /* 0x000fe20003f86270 */
[----:B------:R-:W-:Y:S01]  /*2010*/  UMOV UR5, UR11 ;  /* 0x0000000b00057c82 */ /* 0x000fe20008000000 */
[----:B------:R-:W-:Y:S01]  /*2020*/  UMOV UR7, 0xc0000010 ;  /* 0xc000001000077882 */ /* 0x000fe20000000000 */
[----:B------:R-:W-:Y:S01]  /*2030*/  IMAD.U32 R19, RZ, RZ, UR11 ;  /* 0x0000000bff137e24 */ /* 0x000fe2000f8e00ff */
[----:B------:R-:W-:-:S02]  /*2040*/  UMOV UR10, UR4 ;  /* 0x00000004000a7c82 */ /* 0x000fc40008000000 */
[----:B------:R-:W-:Y:S01]  /*2050*/  UMOV UR4, UR10 ;  /* 0x0000000a00047c82 */ /* 0x000fe20008000000 */
[----:B------:R-:W-:Y:S01]  /*2060*/  MOV R18, UR10 ;  /* 0x0000000a00127c02 */ /* 0x000fe20008000f00 */
[----:B------:R-:W-:Y:S02]  /*2070*/  WARPGROUP.DEPBAR.LE gsb0, 0x0 ;  /* 0x00008000000079c5 */ /* 0x000fe40000010000 */
[----:B------:R-:W-:-:S06]  /*2080*/  WARPGROUP.ARRIVE ;  /* 0x00000000000079c5 */ /* 0x000fcc0000000000 */
[----:B------:R-:W-:Y:S01]  /*2090*/  HGMMA.64x128x16.F32.BF16 R24, gdesc[UR4], R24, gsb0 ;  /* 0x01e00000041879f0 */ /* 0x000fe20008001818 */
[----:B------:R-:W-:Y:S02]  /*20a0*/  UIADD3 UR4, UR8, 0x200, URZ ;  /* 0x0000020008047890 */ /* 0x000fe4000fffe03f */
[----:B------:R-:W-:Y:S01]  /*20b0*/  UIADD3 UR6, UR15, 0x400, URZ ;  /* 0x000004000f067890 */ /* 0x000fe2000fffe03f */
[----:B------:R-:W-:Y:S01]  /*20c0*/  UMOV UR5, 0xc0000010 ;  /* 0xc000001000057882 */ /* 0x000fe20000000000 */
[----:B------:R-:W-:Y:S01]  /*20d0*/  UMOV UR7, 0xc0000010 ;  /* 0xc000001000077882 */ /* 0x000fe20000000000 */
[----:B------:R-:W-:Y:S02]  /*20e0*/  WARPGROUP.DEPBAR.LE gsb0, 0x0 ;  /* 0x00008000000079c5 */ /* 0x000fe40000010000 */
[----:B------:R-:W-:-:S06]  /*20f0*/  WARPGROUP.ARRIVE ;  /* 0x00000000000079c5 */ /* 0x000fcc0000000000 */
[----:B------:R-:W-:Y:S03]  /*2100*/  HGMMA.64x128x16.F32.BF16 R24, gdesc[UR56], R24, gsb0 ;  /* 0x01e00000381879f0 */ /* 0x000fe60008001818 */
[----:B------:R-:W-:Y:S02]  /*2110*/  WARPGROUP.DEPBAR.LE gsb0, 0x0 ;  /* 0x00008000000079c5 */ /* 0x000fe40000010000 */
[----:B------:R-:W-:-:S07]  /*2120*/  WARPGROUP.ARRIVE ;  /* 0x00000000000079c5 */ /* 0x000fce0000000000 */
[----:B------:R-:W-:Y:S03]  /*2130*/  HGMMA.64x128x16.F32.BF16 R24, gdesc[UR44], R24, gsb0 ;  /* 0x01e000002c1879f0 */ /* 0x000fe60008001818 */
[----:B------:R-:W-:Y:S02]  /*2140*/  WARPGROUP.DEPBAR.LE gsb0, 0x0 ;  /* 0x00008000000079c5 */ /* 0x000fe40000010000 */
[----:B------:R-:W-:-:S07]  /*2150*/  WARPGROUP.ARRIVE ;  /* 0x00000000000079c5 */ /* 0x000fce0000000000 */
[----:B------:R-:W-:Y:S01]  /*2160*/  HGMMA.64x128x16.F32.BF16 R24, gdesc[UR4], R24, gsb0 ;  /* 0x01e00000041879f0 */ /* 0x000fe20008001818 */
[----:B------:R-:W-:Y:S01]  /*2170*/  ULDC UR6, c[0x0][0x604] ;  /* 0x0001810000067ab9 */ /* 0x000fe20000000800 */
[----:B------:R-:W-:Y:S01]  /*2180*/  ULDC UR7, c[0x0][0x604] ;  /* 0x0001810000077ab9 */ /* 0x000fe20000000800 */
[----:B------:R-:W-:Y:S02]  /*2190*/  WARPGROUP.DEPBAR.LE gsb0, 0x0 ;  /* 0x00008000000079c5 */ /* 0x000fe40000010000 */
[----:B------:R-:W-:Y:S02]  /*21a0*/  FSEL R24, R24, -INF , P1 ;  /* 0xff80000018187808 */ /* 0x000fe40000800000 */
[----:B------:R-:W-:Y:S02]  /*21b0*/  FSEL R30, R30, -INF , P1 ;  /* 0xff8000001e1e7808 */ /* 0x000fe40000800000 */
[----:B------:R-:W-:Y:S01]  /*21c0*/  ISETP.GE.AND P1, PT, R3, R14, PT ;  /* 0x0000000e0300720c */ /* 0x000fe20003f26270 */
[----:B------:R-:W-:Y:S01]  /*21d0*/  VIADD R14, R12, 0x19 ;  /* 0x000000190c0e7836 */ /* 0x000fe20000000000 */
[----:B------:R-:W-:-:S02]  /*21e0*/  FSEL R25, R25, -INF , P6 ;  /* 0xff80000019197808 */ /* 0x000fc40003000000 */
[----:B------:R-:W-:Y:S02]  /*21f0*/  FSEL R31, R31, -INF , P6 ;  /* 0xff8000001f1f7808 */ /* 0x000fe40003000000 */
[C---:B------:R-:W-:Y:S02]  /*2200*/  ISETP.GE.AND P6, PT, R3.reuse, R14, PT ;  /* 0x0000000e0300720c */ /* 0x040fe40003fc6270 */
[----:B------:R-:W-:Y:S02]  /*2210*/  FSEL R28, R28, -INF , P2 ;  /* 0xff8000001c1c7808 */ /* 0x000fe40001000000 */
[----:B------:R-:W-:Y:S02]  /*2220*/  FSEL R34, R34, -INF , P2 ;  /* 0xff80000022227808 */ /* 0x000fe40001000000 */
[----:B------:R-:W-:Y:S01]  /*2230*/  ISETP.GE.AND P2, PT, R3, R22, PT ;  /* 0x000000160300720c */ /* 0x000fe20003f46270 */
[----:B------:R-:W-:Y:S01]  /*2240*/  VIADD R22, R12, 0x28 ;  /* 0x000000280c167836 */ /* 0x000fe20000000000 */
[----:B------:R-:W-:-:S02]  /*2250*/  FSEL R36, R36, -INF , P1 ;  /* 0xff80000024247808 */ /* 0x000fc40000800000 */
[----:B------:R-:W-:Y:S02]  /*2260*/  FSEL R42, R42, -INF , P1 ;  /* 0xff8000002a2a7808 */ /* 0x000fe40000800000 */
[----:B------:R-:W-:Y:S02]  /*2270*/  FSEL R37, R37, -INF , P6 ;  /* 0xff80000025257808 */ /* 0x000fe40003000000 */
[----:B------:R-:W-:Y:S02]  /*2280*/  FSEL R43, R43, -INF , P6 ;  /* 0xff8000002b2b7808 */ /* 0x000fe40003000000 */
[CC--:B------:R-:W-:Y:S02]  /*2290*/  ISETP.GE.AND P1, PT, R11.reuse, R12.reuse, PT ;  /* 0x0000000c0b00720c */ /* 0x0c0fe40003f26270 */
[----:B------:R-:W-:Y:S02]  /*22a0*/  ISETP.GT.AND P6, PT, R11, R12, PT ;  /* 0x0000000c0b00720c */ /* 0x000fe40003fc4270 */
[----:B------:R-:W-:-:S02]  /*22b0*/  FSEL R32, R32, -INF , P4 ;  /* 0xff80000020207808 */ /* 0x000fc40002000000 */
[----:B------:R-:W-:Y:S02]  /*22c0*/  FSEL R38, R38, -INF , P4 ;  /* 0xff80000026267808 */ /* 0x000fe40002000000 */
[----:B------:R-:W-:Y:S02]  /*22d0*/  FSEL R26, R26, -INF , P1 ;  /* 0xff8000001a1a7808 */ /* 0x000fe40000800000 */
[----:B------:R-:W-:Y:S02]  /*22e0*/  FSEL R27, R27, -INF , P6 ;  /* 0xff8000001b1b7808 */ /* 0x000fe40003000000 */
[----:B------:R-:W-:Y:S01]  /*22f0*/  ISETP.GE.AND P4, PT, R3, R22, PT ;  /* 0x000000160300720c */ /* 0x000fe20003f86270 */
[----:B------:R-:W-:Y:S01]  /*2300*/  VIADD R22, R12, 0x31 ;  /* 0x000000310c167836 */ /* 0x000fe20000000000 */
[----:B------:R-:W-:Y:S02]  /*2310*/  FMNMX R13, R26, R27, !PT ;  /* 0x0000001b1a0d7209 */ /* 0x000fe40007800000 */
[----:B------:R-:W-:-:S02]  /*2320*/  IADD3 R14, R12, 0x21, RZ ;  /* 0x000000210c0e7810 */ /* 0x000fc40007ffe0ff */
[----:B------:R-:W-:Y:S02]  /*2330*/  ISETP.GE.AND P1, PT, R3, R22, PT ;  /* 0x000000160300720c */ /* 0x000fe40003f26270 */
[----:B------:R-:W-:Y:S02]  /*2340*/  FMNMX R22, R30, R13, !PT ;  /* 0x0000000d1e167209 */ /* 0x000fe40007800000 */
[----:B------:R-:W-:Y:S02]  /*2350*/  FSEL R29, R29, -INF , P3 ;  /* 0xff8000001d1d7808 */ /* 0x000fe40001800000 */
[----:B------:R-:W-:Y:S02]  /*2360*/  FSEL R35, R35, -INF , P3 ;  /* 0xff80000023237808 */ /* 0x000fe40001800000 */
[----:B------:R-:W-:Y:S01]  /*2370*/  ISETP.GE.AND P3, PT, R3, R14, PT ;  /* 0x0000000e0300720c */ /* 0x000fe20003f66270 */
[----:B------:R-:W-:Y:S01]  /*2380*/  VIADD R14, R12, 0x29 ;  /* 0x000000290c0e7836 */ /* 0x000fe20000000000 */
[----:B------:R-:W-:-:S02]  /*2390*/  FMNMX R13, R31, R22, !PT ;  /* 0x000000161f0d7209 */ /* 0x000fc40007800000 */
[----:B------:R-:W-:Y:S02]  /*23a0*/  FSEL R33, R33, -INF , P5 ;  /* 0xff80000021217808 */ /* 0x000fe40002800000 */
[----:B------:R-:W-:Y:S02]  /*23b0*/  FSEL R39, R39, -INF , P5 ;  /* 0xff80000027277808 */ /* 0x000fe40002800000 */
[----:B------:R-:W-:Y:S02]  /*23c0*/  FMNMX R22, R34, R13, !PT ;  /* 0x0000000d22167209 */ /* 0x000fe40007800000 */
[----:B------:R-:W-:Y:S01]  /*23d0*/  ISETP.GE.AND P5, PT, R3, R14, PT ;  /* 0x0000000e0300720c */ /* 0x000fe20003fa6270 */
[----:B------:R-:W-:Y:S01]  /*23e0*/  VIADD R14, R12, 0x30 ;  /* 0x000000300c0e7836 */ /* 0x000fe20000000000 */
[----:B------:R-:W-:Y:S02]  /*23f0*/  FMNMX R13, R35, R22, !PT ;  /* 0x00000016230d7209 */ /* 0x000fe40007800000 */
[----:B------:R-:W-:-:S02]  /*2400*/  FSEL R40, R40, -INF , P2 ;  /* 0xff80000028287808 */ /* 0x000fc40001000000 */
[C---:B------:R-:W-:Y:S02]  /*2410*/  ISETP.GE.AND P6, PT, R3.reuse, R14, PT ;  /* 0x0000000e0300720c */ /* 0x040fe40003fc6270 */
[----:B------:R-:W-:Y:S02]  /*2420*/  IADD3 R14, R12, 0x38, RZ ;  /* 0x000000380c0e7810 */ /* 0x000fe40007ffe0ff */
[----:B------:R-:W-:Y:S02]  /*2430*/  FMNMX R22, R38, R13, !PT ;  /* 0x0000000d26167209 */ /* 0x000fe40007800000 */
[----:B------:R-:W-:Y:S02]  /*2440*/  FSEL R46, R46, -INF , P2 ;  /* 0xff8000002e2e7808 */ /* 0x000fe40001000000 */
[----:B------:R-:W-:Y:S01]  /*2450*/  ISETP.GE.AND P2, PT, R3, R14, PT ;  /* 0x0000000e0300720c */ /* 0x000fe20003f46270 */
[----:B------:R-:W-:Y:S01]  /*2460*/  VIADD R14, R12, 0x39 ;  /* 0x000000390c0e7836 */ /* 0x000fe20000000000 */
[----:B------:R-:W-:-:S02]  /*2470*/  FMNMX R13, R39, R22, !PT ;  /* 0x00000016270d7209 */ /* 0x000fc40007800000 */
[----:B------:R-:W-:Y:S02]  /*2480*/  FSEL R41, R41, -INF , P3 ;  /* 0xff80000029297808 */ /* 0x000fe40001800000 */
[----:B------:R-:W-:Y:S02]  /*2490*/  FMNMX R22, R42, R13, !PT ;  /* 0x0000000d2a167209 */ /* 0x000fe40007800000 */
[----:B------:R-:W-:Y:S02]  /*24a0*/  FSEL R47, R47, -INF , P3 ;  /* 0xff8000002f2f7808 */ /* 0x000fe40001800000 */
[----:B------:R-:W-:Y:S01]  /*24b0*/  ISETP.GE.AND P3, PT, R3, R14, PT ;  /* 0x0000000e0300720c */ /* 0x000fe20003f66270 */
[----:B------:R-:W-:Y:S01]  /*24c0*/  VIADD R14, R12, 0x40 ;  /* 0x000000400c0e7836 */ /* 0x000fe20000000000 */
[----:B------:R-:W-:Y:S02]  /*24d0*/  FMNMX R13, R43, R22, !PT ;  /* 0x000000162b0d7209 */ /* 0x000fe40007800000 */
[----:B------:R-:W-:-:S02]  /*24e0*/  FSEL R44, R44, -INF , P4 ;  /* 0xff8000002c2c7808 */ /* 0x000fc40002000000 */
[----:B------:R-:W-:Y:S02]  /*24f0*/  FSEL R50, R50, -INF , P4 ;  /* 0xff80000032327808 */ /* 0x000fe40002000000 */
[----:B------:R-:W-:Y:S02]  /*2500*/  ISETP.GE.AND P4, PT, R3, R14, PT ;  /* 0x0000000e0300720c */ /* 0x000fe40003f86270 */
[----:B------:R-:W-:Y:S02]  /*2510*/  FMNMX R22, R46, R13, !PT ;  /* 0x0000000d2e167209 */ /* 0x000fe40007800000 */
[----:B------:R-:W-:Y:S02]  /*2520*/  IADD3 R14, R12, 0x41, RZ ;  /* 0x000000410c0e7810 */ /* 0x000fe40007ffe0ff */
[----:B------:R-:W-:Y:S02]  /*2530*/  FSEL R45, R45, -INF , P5 ;  /* 0xff8000002d2d7808 */ /* 0x000fe40002800000 */
[----:B------:R-:W-:-:S02]  /*2540*/  FSEL R51, R51, -INF , P5 ;  /* 0xff80000033337808 */ /* 0x000fc40002800000 */
[----:B------:R-:W-:Y:S02]  /*2550*/  FMNMX R13, R47, R22, !PT ;  /* 0x000000162f0d7209 */ /* 0x000fe40007800000 */
[C---:B------:R-:W-:Y:S01]  /*2560*/  ISETP.GE.AND P5, PT, R3.reuse, R14, PT ;  /* 0x0000000e0300720c */ /* 0x040fe20003fa6270 */
[----:B------:R-:W-:Y:S01]  /*2570*/  VIADD R14, R12, 0x48 ;  /* 0x000000480c0e7836 */ /* 0x000fe20000000000 */
[----:B------:R-:W-:Y:S02]  /*2580*/  FMNMX R22, R50, R13, !PT ;  /* 0x0000000d32167209 */ /* 0x000fe40007800000 */
[----:B------:R-:W-:Y:S02]  /*2590*/  FSEL R48, R48, -INF , P6 ;  /* 0xff80000030307808 */ /* 0x000fe40003000000 */
[----:B------:R-:W-:Y:S02]  /*25a0*/  FSEL R54, R54, -INF , P6 ;  /* 0xff80000036367808 */ /* 0x000fe40003000000 */
[----:B------:R-:W-:Y:S01]  /*25b0*/  ISETP.GE.AND P6, PT, R3, R14, PT ;  /* 0x0000000e0300720c */ /* 0x000fe20003fc6270 */
[----:B------:R-:W-:Y:S01]  /*25c0*/  VIADD R14, R12, 0x49 ;  /* 0x000000490c0e7836 */ /* 0x000fe20000000000 */
[----:B-1----:R-:W-:-:S02]  /*25d0*/  FMNMX R15, R51, R22, !PT ;  /* 0x00000016330f7209 */ /* 0x002fc40007800000 */
[----:B------:R-:W-:Y:S02]  /*25e0*/  FMNMX R13, R24, R25, !PT ;  /* 0x00000019180d7209 */ /* 0x000fe40007800000 */
[----:B------:R-:W-:Y:S02]  /*25f0*/  FSEL R49, R49, -INF , P1 ;  /* 0xff80000031317808 */ /* 0x000fe40000800000 */
[----:B------:R-:W-:Y:S02]  /*2600*/  FSEL R55, R55, -INF , P1 ;  /* 0xff80000037377808 */ /* 0x000fe40000800000 */
[----:B------:R-:W-:Y:S02]  /*2610*/  FMNMX R88, R54, R15, !PT ;  /* 0x0000000f36587209 */ /* 0x000fe40007800000 */
[----:B------:R-:W-:Y:S02]  /*2620*/  ISETP.GE.AND P1, PT, R3, R14, PT ;  /* 0x0000000e0300720c */ /* 0x000fe40003f26270 */
[----:B------:R-:W-:-:S02]  /*2630*/  IADD3 R14, R12, 0x50, RZ ;  /* 0x000000500c0e7810 */ /* 0x000fc40007ffe0ff */
[----:B------:R-:W-:Y:S02]  /*2640*/  FMNMX R22, R28, R13, !PT ;  /* 0x0000000d1c167209 */ /* 0x000fe40007800000 */
[----:B------:R-:W-:Y:S02]  /*2650*/  FSEL R58, R58, -INF , P2 ;  /* 0xff8000003a3a7808 */ /* 0x000fe40001000000 */
[----:B------:R-:W-:Y:S02]  /*2660*/  FMNMX R15, R55, R88, !PT ;  /* 0x00000058370f7209 */ /* 0x000fe40007800000 */
[----:B------:R-:W-:Y:S02]  /*2670*/  FSEL R52, R52, -INF , P2 ;  /* 0xff80000034347808 */ /* 0x000fe40001000000 */
[----:B------:R-:W-:Y:S01]  /*2680*/  ISETP.GE.AND P2, PT, R3, R14, PT ;  /* 0x0000000e0300720c */ /* 0x000fe20003f46270 */
[----:B------:R-:W-:Y:S01]  /*2690*/  VIADD R14, R12, 0x51 ;  /* 0x000000510c0e7836 */ /* 0x000fe20000000000 */
[----:B------:R-:W-:-:S02]  /*26a0*/  FMNMX R13, R29, R22, !PT ;  /* 0x000000161d0d7209 */ /* 0x000fc40007800000 */
[----:B------:R-:W-:Y:S02]  /*26b0*/  FSEL R59, R59, -INF , P3 ;  /* 0xff8000003b3b7808 */ /* 0x000fe40001800000 */
[----:B------:R-:W-:Y:S02]  /*26c0*/  FMNMX R88, R58, R15, !PT ;  /* 0x0000000f3a587209 */ /* 0x000fe40007800000 */
[----:B------:R-:W-:Y:S02]  /*26d0*/  FMNMX R22, R32, R13, !PT ;  /* 0x0000000d20167209 */ /* 0x000fe40007800000 */
[----:B------:R-:W-:Y:S02]  /*26e0*/  FSEL R53, R53, -INF , P3 ;  /* 0xff80000035357808 */ /* 0x000fe40001800000 */
[----:B------:R-:W-:Y:S01]  /*26f0*/  ISETP.GE.AND P3, PT, R3, R14, PT ;  /* 0x0000000e0300720c */ /* 0x000fe20003f66270 */
[----:B------:R-:W-:Y:S01]  /*2700*/  VIADD R14, R12, 0x58 ;  /* 0x000000580c0e7836 */ /* 0x000fe20000000000 */
[----:B------:R-:W-:-:S02]  /*2710*/  FSEL R62, R62, -INF , P4 ;  /* 0xff8000003e3e7808 */ /* 0x000fc40002000000 */
[----:B------:R-:W-:Y:S02]  /*2720*/  FMNMX R15, R59, R88, !PT ;  /* 0x000000583b0f7209 */ /* 0x000fe40007800000 */
[----:B------:R-:W-:Y:S02]  /*2730*/  FMNMX R13, R33, R22, !PT ;  /* 0x00000016210d7209 */ /* 0x000fe40007800000 */
[----:B------:R-:W-:Y:S02]  /*2740*/  FSEL R63, R63, -INF , P5 ;  /* 0xff8000003f3f7808 */ /* 0x000fe40002800000 */
[----:B------:R-:W-:Y:S02]  /*2750*/  FMNMX R88, R62, R15, !PT ;  /* 0x0000000f3e587209 */ /* 0x000fe40007800000 */
[----:B------:R-:W-:Y:S02]  /*2760*/  FSEL R56, R56, -INF , P4 ;  /* 0xff80000038387808 */ /* 0x000fe40002000000 */
[----:B------:R-:W-:-:S02]  /*2770*/  ISETP.GE.AND P4, PT, R3, R14, PT ;  /* 0x0000000e0300720c */ /* 0x000fc40003f86270 */
[----:B------:R-:W-:Y:S02]  /*2780*/  FMNMX R22, R36, R13, !PT ;  /* 0x0000000d24167209 */ /* 0x000fe40007800000 */
[----:B------:R-:W-:Y:S02]  /*2790*/  IADD3 R14, R12, 0x59, RZ ;  /* 0x000000590c0e7810 */ /* 0x000fe40007ffe0ff */
[----:B------:R-:W-:Y:S02]  /*27a0*/  FSEL R66, R66, -INF , P6 ;  /* 0xff80000042427808 */ /* 0x000fe40003000000 */
[----:B------:R-:W-:Y:S02]  /*27b0*/  FMNMX R15, R63, R88, !PT ;  /* 0x000000583f0f7209 */ /* 0x000fe40007800000 */
[----:B------:R-:W-:Y:S02]  /*27c0*/  FSEL R57, R57, -INF , P5 ;  /* 0xff80000039397808 */ /* 0x000fe40002800000 */
[----:B------:R-:W-:-:S02]  /*27d0*/  FMNMX R13, R37, R22, !PT ;  /* 0x00000016250d7209 */ /* 0x000fc40007800000 */
[----:B------:R-:W-:Y:S01]  /*27e0*/  ISETP.GE.AND P5, PT, R3, R14, PT ;  /* 0x0000000e0300720c */ /* 0x000fe20003fa6270 */
[----:B------:R-:W-:Y:S01]  /*27f0*/  VIADD R14, R12, 0x60 ;  /* 0x000000600c0e7836 */ /* 0x000fe20000000000 */
[----:B------:R-:W-:Y:S02]  /*2800*/  FSEL R67, R67, -INF , P1 ;  /* 0xff80000043437808 */ /* 0x000fe40000800000 */
[----:B------:R-:W-:Y:S02]  /*2810*/  FMNMX R88, R66, R15, !PT ;  /* 0x0000000f42587209 */ /* 0x000fe40007800000 */
[----:B------:R-:W-:Y:S02]  /*2820*/  FMNMX R22, R40, R13, !PT ;  /* 0x0000000d28167209 */ /* 0x000fe40007800000 */
[----:B------:R-:W-:Y:S02]  /*2830*/  FSEL R60, R60, -INF , P6 ;  /* 0xff8000003c3c7808 */ /* 0x000fe40003000000 */
[----:B------:R-:W-:-:S02]  /*2840*/  FSEL R70, R70, -INF , P2 ;  /* 0xff80000046467808 */ /* 0x000fc40001000000 */
[----:B------:R-:W-:Y:S02]  /*2850*/  FMNMX R15, R67, R88, !PT ;  /* 0x00000058430f7209 */ /* 0x000fe40007800000 */
[----:B------:R-:W-:Y:S01]  /*2860*/  ISETP.GE.AND P6, PT, R3, R14, PT ;  /* 0x0000000e0300720c */ /* 0x000fe20003fc6270 */
[----:B------:R-:W-:Y:S01]  /*2870*/  VIADD R14, R12, 0x61 ;  /* 0x000000610c0e7836 */ /* 0x000fe20000000000 */
[----:B------:R-:W-:Y:S02]  /*2880*/  FMNMX R13, R41, R22, !PT ;  /* 0x00000016290d7209 */ /* 0x000fe40007800000 */
[----:B------:R-:W-:Y:S02]  /*2890*/  FSEL R71, R71, -INF , P3 ;  /* 0xff80000047477808 */ /* 0x000fe40001800000 */
[----:B------:R-:W-:Y:S02]  /*28a0*/  FMNMX R88, R70, R15, !PT ;  /* 0x0000000f46587209 */ /* 0x000fe40007800000 */
[----:B------:R-:W-:-:S02]  /*28b0*/  FSEL R61, R61, -INF , P1 ;  /* 0xff8000003d3d7808 */ /* 0x000fc40000800000 */
[----:B------:R-:W-:Y:S02]  /*28c0*/  FMNMX R22, R44, R13, !PT ;  /* 0x0000000d2c167209 */ /* 0x000fe40007800000 */
[----:B------:R-:W-:Y:S02]  /*28d0*/  ISETP.GE.AND P1, PT, R3, R14, PT ;  /* 0x0000000e0300720c */ /* 0x000fe40003f26270 */
[----:B------:R-:W-:Y:S02]  /*28e0*/  IADD3 R14, R12, 0x68, RZ ;  /* 0x000000680c0e7810 */ /* 0x000fe40007ffe0ff */
[----:B------:R-:W-:Y:S02]  /*28f0*/  FSEL R74, R74, -INF , P4 ;  /* 0xff8000004a4a7808 */ /* 0x000fe40002000000 */
[----:B------:R-:W-:Y:S02]  /*2900*/  FMNMX R15, R71, R88, !PT ;  /* 0x00000058470f7209 */ /* 0x000fe40007800000 */
[----:B------:R-:W-:-:S02]  /*2910*/  FMNMX R13, R45, R22, !PT ;  /* 0x000000162d0d7209 */ /* 0x000fc40007800000 */
[----:B------:R-:W-:Y:S02]  /*2920*/  FSEL R64, R64, -INF , P2 ;  /* 0xff80000040407808 */ /* 0x000fe40001000000 */
[----:B------:R-:W-:Y:S01]  /*2930*/  ISETP.GE.AND P2, PT, R3, R14, PT ;  /* 0x0000000e0300720c */ /* 0x000fe20003f46270 */
[----:B------:R-:W-:Y:S01]  /*2940*/  VIADD R14, R12, 0x69 ;  /* 0x000000690c0e7836 */ /* 0x000fe20000000000 */
[----:B------:R-:W-:Y:S02]  /*2950*/  FSEL R75, R75, -INF , P5 ;  /* 0xff8000004b4b7808 */ /* 0x000fe40002800000 */
[----:B------:R-:W-:Y:S02]  /*2960*/  FMNMX R88, R74, R15, !PT ;  /* 0x0000000f4a587209 */ /* 0x000fe40007800000 */
[----:B------:R-:W-:Y:S02]  /*2970*/  FMNMX R22, R48, R13, !PT ;  /* 0x0000000d30167209 */ /* 0x000fe40007800000 */
[----:B------:R-:W-:-:S02]  /*2980*/  FSEL R78, R78, -INF , P6 ;  /* 0xff8000004e4e7808 */ /* 0x000fc40003000000 */
[----:B------:R-:W-:Y:S02]  /*2990*/  FMNMX R15, R75, R88, !PT ;  /* 0x000000584b0f7209 */ /* 0x000fe40007800000 */
[----:B------:R-:W-:Y:S02]  /*29a0*/  FSEL R65, R65, -INF , P3 ;  /* 0xff80000041417808 */ /* 0x000fe40001800000 */
[----:B------:R-:W-:Y:S01]  /*29b0*/  ISETP.GE.AND P3, PT, R3, R14, PT ;  /* 0x0000000e0300720c */ /* 0x000fe20003f66270 */
[----:B------:R-:W-:Y:S01]  /*29c0*/  VIADD R14, R12, 0x70 ;  /* 0x000000700c0e7836 */ /* 0x000fe20000000000 */
[----:B------:R-:W-:Y:S02]  /*29d0*/  FMNMX R13, R49, R22, !PT ;  /* 0x00000016310d7209 */ /* 0x000fe40007800000 */
[----:B------:R-:W-:Y:S02]  /*29e0*/  FSEL R79, R79, -INF , P1 ;  /* 0xff8000004f4f7808 */ /* 0x000fe40000800000 */
[----:B------:R-:W-:-:S02]  /*29f0*/  FMNMX R88, R78, R15, !PT ;  /* 0x0000000f4e587209 */ /* 0x000fc40007800000 */
[----:B------:R-:W-:Y:S02]  /*2a00*/  FMNMX R22, R52, R13, !PT ;  /* 0x0000000d34167209 */ /* 0x000fe40007800000 */
[----:B------:R-:W-:Y:S02]  /*2a10*/  FSEL R68, R68, -INF , P4 ;  /* 0xff80000044447808 */ /* 0x000fe40002000000 */
[----:B------:R-:W-:Y:S02]  /*2a20*/  ISETP.GE.AND P4, PT, R3, R14, PT ;  /* 0x0000000e0300720c */ /* 0x000fe40003f86270 */
[----:B------:R-:W-:Y:S02]  /*2a30*/  FSEL R82, R82, -INF , P2 ;  /* 0xff80000052527808 */ /* 0x000fe40001000000 */
[----:B------:R-:W-:Y:S02]  /*2a40*/  FMNMX R15, R79, R88, !PT ;  /* 0x000000584f0f7209 */ /* 0x000fe40007800000 */
[----:B------:R-:W-:-:S02]  /*2a50*/  IADD3 R14, R12, 0x71, RZ ;  /* 0x000000710c0e7810 */ /* 0x000fc40007ffe0ff */
[----:B------:R-:W-:Y:S02]  /*2a60*/  FMNMX R13, R53, R22, !PT ;  /* 0x00000016350d7209 */ /* 0x000fe40007800000 */
[----:B------:R-:W-:Y:S02]  /*2a70*/  FSEL R69, R69, -INF , P5 ;  /* 0xff80000045457808 */ /* 0x000fe40002800000 */
[----:B------:R-:W-:Y:S02]  /*2a80*/  FSEL R83, R83, -INF , P3 ;  /* 0xff80000053537808 */ /* 0x000fe40001800000 */
[----:B------:R-:W-:Y:S02]  /*2a90*/  FMNMX R22, R82, R15, !PT ;  /* 0x0000000f52167209 */ /* 0x000fe40007800000 */
[----:B------:R-:W-:Y:S02]  /*2aa0*/  ISETP.GE.AND P5, PT, R3, R14, PT ;  /* 0x0000000e0300720c */ /* 0x000fe40003fa6270 */
[----:B------:R-:W-:-:S02]  /*2ab0*/  FMNMX R14, R56, R13, !PT ;  /* 0x0000000d380e7209 */ /* 0x000fc40007800000 */
[----:B------:R-:W-:Y:S02]  /*2ac0*/  FSEL R86, R86, -INF , P4 ;  /* 0xff80000056567808 */ /* 0x000fe40002000000 */
[----:B------:R-:W-:Y:S02]  /*2ad0*/  FMNMX R15, R83, R22, !PT ;  /* 0x00000016530f7209 */ /* 0x000fe40007800000 */
[----:B------:R-:W-:Y:S02]  /*2ae0*/  FMNMX R13, R57, R14, !PT ;  /* 0x0000000e390d7209 */ /* 0x000fe40007800000 */
[----:B------:R-:W-:Y:S02]  /*2af0*/  FSEL R87, R87, -INF , P5 ;  /* 0xff80000057577808 */ /* 0x000fe40002800000 */
[----:B------:R-:W-:Y:S02]  /*2b00*/  FMNMX R22, R86, R15, !PT ;  /* 0x0000000f56167209 */ /* 0x000fe40007800000 */
[----:B------:R-:W-:-:S02]  /*2b10*/  FMNMX R14, R60, R13, !PT ;  /* 0x0000000d3c0e7209 */ /* 0x000fc40007800000 */
[----:B------:R-:W-:Y:S02]  /*2b20*/  FMNMX R22, R87, R22, !PT ;  /* 0x0000001657167209 */ /* 0x000fe40007800000 */
[----:B------:R-:W-:Y:S02]  /*2b30*/  FMNMX R13, R61, R14, !PT ;  /* 0x0000000e3d0d7209 */ /* 0x000fe40007800000 */
[----:B------:R-:W-:Y:S01]  /*2b40*/  FSEL R72, R72, -INF , P6 ;  /* 0xff80000048487808 */ /* 0x000fe20003000000 */
[----:B------:R-:W1:Y:S01]  /*2b50*/  SHFL.BFLY PT, R15, R22, 0x1, 0x1f ;  /* 0x0c201f00160f7f89 */ /* 0x000e6200000e0000 */
[----:B------:R-:W-:Y:S02]  /*2b60*/  FMNMX R14, R64, R13, !PT ;  /* 0x0000000d400e7209 */ /* 0x000fe40007800000 */
[----:B------:R-:W-:Y:S02]  /*2b70*/  FSEL R73, R73, -INF , P1 ;  /* 0xff80000049497808 */ /* 0x000fe40000800000 */
[----:B------:R-:W-:-:S02]  /*2b80*/  FMNMX R13, R65, R14, !PT ;  /* 0x0000000e410d7209 */ /* 0x000fc40007800000 */
[----:B------:R-:W-:Y:S02]  /*2b90*/  FSEL R76, R76, -INF , P2 ;  /* 0xff8000004c4c7808 */ /* 0x000fe40001000000 */
[----:B------:R-:W-:Y:S02]  /*2ba0*/  FMNMX R14, R68, R13, !PT ;  /* 0x0000000d440e7209 */ /* 0x000fe40007800000 */
[----:B------:R-:W-:Y:S02]  /*2bb0*/  FSEL R77, R77, -INF , P3 ;  /* 0xff8000004d4d7808 */ /* 0x000fe40001800000 */
[----:B------:R-:W-:Y:S02]  /*2bc0*/  FMNMX R13, R69, R14, !PT ;  /* 0x0000000e450d7209 */ /* 0x000fe40007800000 */
[----:B------:R-:W-:Y:S02]  /*2bd0*/  FSEL R80, R80, -INF , P4 ;  /* 0xff80000050507808 */ /* 0x000fe40002000000 */
[----:B------:R-:W-:-:S02]  /*2be0*/  FMNMX R14, R72, R13, !PT ;  /* 0x0000000d480e7209 */ /* 0x000fc40007800000 */
[----:B------:R-:W-:Y:S02]  /*2bf0*/  FSEL R81, R81, -INF , P5 ;  /* 0xff80000051517808 */ /* 0x000fe40002800000 */
[----:B------:R-:W-:Y:S01]  /*2c00*/  FMNMX R13, R73, R14, !PT ;  /* 0x0000000e490d7209 */ /* 0x000fe20007800000 */
[----:B------:R-:W-:Y:S01]  /*2c10*/  VIADD R14, R12, 0x78 ;  /* 0x000000780c0e7836 */ /* 0x000fe20000000000 */
[----:B-1----:R-:W-:Y:S02]  /*2c20*/  FMNMX R15, R22, R15, !PT ;  /* 0x0000000f160f7209 */ /* 0x002fe40007800000 */
[----:B------:R-:W-:Y:S02]  /*2c30*/  FMNMX R22, R76, R13, !PT ;  /* 0x0000000d4c167209 */ /* 0x000fe40007800000 */
[----:B------:R-:W-:Y:S01]  /*2c40*/  ISETP.GE.AND P1, PT, R3, R14, PT ;  /* 0x0000000e0300720c */ /* 0x000fe20003f26270 */
[----:B------:R-:W-:Y:S01]  /*2c50*/  VIADD R14, R12, 0x79 ;  /* 0x000000790c0e7836 */ /* 0x000fe20000000000 */
[----:B------:R-:W-:Y:S01]  /*2c60*/  FMNMX R13, R77, R22, !PT ;  /* 0x000000164d0d7209 */ /* 0x000fe20007800000 */
[----:B------:R-:W1:Y:S01]  /*2c70*/  SHFL.BFLY PT, R88, R15, 0x2, 0x1f ;  /* 0x0c401f000f587f89 */ /* 0x000e6200000e0000 */
[----:B------:R-:W-:-:S02]  /*2c80*/  FSEL R84, R84, -INF , P1 ;  /* 0xff80000054547808 */ /* 0x000fc40000800000 */
[----:B------:R-:W-:Y:S02]  /*2c90*/  FMNMX R22, R80, R13, !PT ;  /* 0x0000000d50167209 */ /* 0x000fe40007800000 */
[----:B------:R-:W-:Y:S02]  /*2ca0*/  ISETP.GE.AND P2, PT, R3, R14, PT ;  /* 0x0000000e0300720c */ /* 0x000fe40003f46270 */
[----:B------:R-:W-:Y:S02]  /*2cb0*/  FMNMX R13, R81, R22, !PT ;  /* 0x00000016510d7209 */ /* 0x000fe40007800000 */
[----:B------:R-:W-:Y:S02]  /*2cc0*/  FSEL R85, R85, -INF , P2 ;  /* 0xff80000055557808 */ /* 0x000fe40001000000 */
[----:B------:R-:W-:-:S04]  /*2cd0*/  FMNMX R14, R84, R13, !PT ;  /* 0x0000000d540e7209 */ /* 0x000fc80007800000 */
[----:B------:R-:W-:-:S05]  /*2ce0*/  FMNMX R14, R85, R14, !PT ;  /* 0x0000000e550e7209 */ /* 0x000fca0007800000 */
[----:B------:R-:W2:Y:S01]  /*2cf0*/  SHFL.BFLY PT, R13, R14, 0x1, 0x1f ;  /* 0x0c201f000e0d7f89 */ /* 0x000ea200000e0000 */
[----:B-1----:R-:W-:-:S04]  /*2d00*/  FMNMX R23, R15, R88, !PT ;  /* 0x000000580f177209 */ /* 0x002fc80007800000 */
[----:B------:R-:W-:-:S04]  /*2d10*/  FSETP.NEU.AND P1, PT, R23, -INF , PT ;  /* 0xff8000001700780b */ /* 0x000fc80003f2d000 */
[----:B------:R-:W-:-:S05]  /*2d20*/  FSEL R15, R23, RZ, P1 ;  /* 0x000000ff170f7208 */ /* 0x000fca0000800000 */
[----:B------:R-:W-:Y:S01]  /*2d30*/  FMUL R88, R15, UR6 ;  /* 0x000000060f587c20 */ /* 0x000fe20008400000 */
[----:B------:R-:W-:-:S03]  /*2d40*/  ULDC UR6, c[0x0][0x604] ;  /* 0x0001810000067ab9 */ /* 0x000fc60000000800 */
[--C-:B------:R-:W-:Y:S01]  /*2d50*/  FFMA R26, R26, UR6, -R88.reuse ;  /* 0x000000061a1a7c23 */ /* 0x100fe20008000858 */
[----:B------:R-:W-:Y:S01]  /*2d60*/  ULDC UR6, c[0x0][0x604] ;  /* 0x0001810000067ab9 */ /* 0x000fe20000000800 */
[----:B--2---:R-:W-:Y:S01]  /*2d70*/  FMNMX R13, R14, R13, !PT ;  /* 0x0000000d0e0d7209 */ /* 0x004fe20007800000 */
[--C-:B------:R-:W-:Y:S01]  /*2d80*/  FFMA R15, R27, UR6, -R88.reuse ;  /* 0x000000061b0f7c23 */ /* 0x100fe20008000858 */
[----:B------:R-:W-:Y:S01]  /*2d90*/  ULDC UR6, c[0x0][0x604] ;  /* 0x0001810000067ab9 */ /* 0x000fe20000000800 */
[----:B------:R-:W-:Y:S01]  /*2da0*/  FSETP.GEU.AND P1, PT, R26, -126, PT ;  /* 0xc2fc00001a00780b */ /* 0x000fe20003f2e000 */
[--C-:B------:R-:W-:Y:S01]  /*2db0*/  FFMA R17, R30, UR6, -R88.reuse ;  /* 0x000000061e117c23 */ /* 0x100fe20008000858 */
[----:B------:R-:W1:Y:S01]  /*2dc0*/  SHFL.BFLY PT, R22, R13, 0x2, 0x1f ;  /* 0x0c401f000d167f89 */ /* 0x000e6200000e0000 */
[----:B------:R-:W-:Y:S01]  /*2dd0*/  ULDC UR6, c[0x0][0x604] ;  /* 0x0001810000067ab9 */ /* 0x000fe20000000800 */
[----:B------:R-:W-:Y:S01]  /*2de0*/  FSETP.GEU.AND P4, PT, R15, -126, PT ;  /* 0xc2fc00000f00780b */ /* 0x000fe20003f8e000 */
[--C-:B------:R-:W-:Y:S01]  /*2df0*/  FFMA R31, R31, UR6, -R88.reuse ;  /* 0x000000061f1f7c23 */ /* 0x100fe20008000858 */
        /* <DEDUP_REMOVED lines=8> */
[----:B------:R-:W-:Y:S01]  /*2e80*/  @!P1 FMUL R26, R26, 0.5 ;  /* 0x3f0000001a1a9820 */ /* 0x000fe20000400000 */
[--C-:B------:R-:W-:Y:S01]  /*2e90*/  FFMA R38, R38, UR6, -R88.reuse ;  /* 0x0000000626267c23 */ /* 0x100fe20008000858 */
[----:B------:R-:W-:Y:S01]  /*2ea0*/  ULDC UR6, c[0x0][0x604] ;  /* 0x0001810000067ab9 */ /* 0x000fe20000000800 */
[----:B------:R-:W-:Y:S01]  /*2eb0*/  @!P4 FMUL R15, R15, 0.5 ;  /* 0x3f0000000f0fc820 */ /* 0x000fe20000400000 */
[----:B------:R-:W2:Y:S01]  /*2ec0*/  MUFU.EX2 R14, R26 ;  /* 0x0000001a000e7308 */ /* 0x000ea20000000800 */
[----:B------:R-:W-:Y:S01]  /*2ed0*/  FFMA R34, R39, UR6, -R88 ;  /* 0x0000000627227c23 */ /* 0x000fe20008000858 */
[----:B------:R-:W-:Y:S01]  /*2ee0*/  @!P3 FMUL R17, R17, 0.5 ;  /* 0x3f0000001111b820 */ /* 0x000fe20000400000 */
[----:B------:R-:W-:-:S02]  /*2ef0*/  ULDC UR6, c[0x0][0x604] ;  /* 0x0001810000067ab9 */ /* 0x000fc40000000800 */
[----:B------:R-:W-:Y:S01]  /*2f00*/  @!P2 FMUL R31, R31, 0.5 ;  /* 0x3f0000001f1fa820 */ /* 0x000fe20000400000 */
[--C-:B------:R-:W-:Y:S01]  /*2f10*/  FFMA R35, R42, UR6, -R88.reuse ;  /* 0x000000062a237c23 */ /* 0x100fe20008000858 */
[----:B------:R-:W-:Y:S01]  /*2f20*/  ULDC UR6, c[0x0][0x604] ;  /* 0x0001810000067ab9 */ /* 0x000fe20000000800 */
[----:B-1----:R-:W-:Y:S01]  /*2f30*/  FMNMX R22, R13, R22, !PT ;  /* 0x000000160d167209 */ /* 0x002fe20007800000 */
[----:B------:R-:W1:Y:S01]  /*2f40*/  MUFU.EX2 R15, R15 ;  /* 0x0000000f000f7308 */ /* 0x000e620000000800 */
[----:B------:R-:W-:Y:S01]  /*2f50*/  @!P6 FMUL R27, R27, 0.5 ;  /* 0x3f0000001b1be820 */ /* 0x000fe20000400000 */
[--C-:B------:R-:W-:Y:S01]  /*2f60*/  FFMA R43, R43, UR6, -R88.reuse ;  /* 0x000000062b2b7c23 */ /* 0x100fe20008000858 */
[----:B------:R-:W-:Y:S01]  /*2f70*/  FSETP.NEU.AND P5, PT, R22, -INF , PT ;  /* 0xff8000001600780b */ /* 0x000fe20003fad000 */
[----:B------:R-:W-:Y:S02]  /*2f80*/  ULDC UR6, c[0x0][0x604] ;  /* 0x0001810000067ab9 */ /* 0x000fe40000000800 */
[--C-:B------:R-:W-:Y:S01]  /*2f90*/  FFMA R46, R46, UR6, -R88.reuse ;  /* 0x000000062e2e7c23 */ /* 0x100fe20008000858 */
[----:B------:R-:W-:Y:S01]  /*2fa0*/  FSEL R13, R22, RZ, P5 ;  /* 0x000000ff160d7208 */ /* 0x000fe20002800000 */
[----:B------:R-:W3:Y:S01]  /*2fb0*/  MUFU.EX2 R17, R17 ;  /* 0x0000001100117308 */ /* 0x000ee20000000800 */
[----:B------:R-:W-:Y:S01]  /*2fc0*/  FSETP.GEU.AND P5, PT, R30, -126, PT ;  /* 0xc2fc00001e00780b */ /* 0x000fe20003fae000 */
[----:B------:R-:W-:Y:S01]  /*2fd0*/  ULDC UR6, c[0x0][0x604] ;  /* 0x0001810000067ab9 */ /* 0x000fe20000000800 */
[----:B--2---:R-:W-:Y:S01]  /*2fe0*/  @!P1 FMUL R14, R14, R14 ;  /* 0x0000000e0e0e9220 */ /* 0x004fe20000400000 */
[----:B------:R-:W-:Y:S01]  /*2ff0*/  FFMA R42, R47, UR6, -R88 ;  /* 0x000000062f2a7c23 */ /* 0x000fe20008000858 */
[----:B------:R-:W-:Y:S01]  /*3000*/  FSETP.GEU.AND P1, PT, R38, -126, PT ;  /* 0xc2fc00002600780b */ /* 0x000fe20003f2e000 */
[----:B------:R-:W-:-:S02]  /*3010*/  ULDC UR6, c[0x0][0x604] ;  /* 0x0001810000067ab9 */ /* 0x000fc40000000800 */
[----:B------:R-:W2:Y:S01]  /*3020*/  MUFU.EX2 R26, R31 ;  /* 0x0000001f001a7308 */ /* 0x000ea20000000800 */
[----:B-1----:R-:W-:Y:S01]  /*3030*/  @!P4 FMUL R15, R15, R15 ;  /* 0x0000000f0f0fc220 */ /* 0x002fe20000400000 */
[----:B------:R-:W-:Y:S01]  /*3040*/  FSETP.GEU.AND P4, PT, R34, -126, PT ;  /* 0xc2fc00002200780b */ /* 0x000fe20003f8e000 */
[--C-:B------:R-:W-:Y:S01]  /*3050*/  FFMA R39, R50, UR6, -R88.reuse ;  /* 0x0000000632277c23 */ /* 0x100fe20008000858 */
[----:B------:R-:W-:Y:S02]  /*3060*/  ULDC UR6, c[0x0][0x604] ;  /* 0x0001810000067ab9 */ /* 0x000fe40000000800 */
[----:B------:R-:W-:Y:S01]  /*3070*/  @!P5 FMUL R30, R30, 0.5 ;  /* 0x3f0000001e1ed820 */ /* 0x000fe20000400000 */
[----:B------:R-:W-:Y:S01]  /*3080*/  FFMA R51, R51, UR6, -R88 ;  /* 0x0000000633337c23 */ /* 0x000fe20008000858 */
[----:B------:R-:W1:Y:S01]  /*3090*/  MUFU.EX2 R27, R27 ;  /* 0x0000001b001b7308 */ /* 0x000e620000000800 */
[----:B---3--:R-:W-:Y:S01]  /*30a0*/  @!P3 FMUL R17, R17, R17 ;  /* 0x000000111111b220 */ /* 0x008fe20000400000 */
[----:B------:R-:W-:Y:S01]  /*30b0*/  FSETP.GEU.AND P3, PT, R35, -126, PT ;  /* 0xc2fc00002300780b */ /* 0x000fe20003f6e000 */
[----:B------:R-:W-:Y:S01]  /*30c0*/  @!P1 FMUL R38, R38, 0.5 ;  /* 0x3f00000026269820 */ /* 0x000fe20000400000 */
[----:B------:R-:W-:-:S03]  /*30d0*/  ULDC UR6, c[0x0][0x604] ;  /* 0x0001810000067ab9 */ /* 0x000fc60000000800 */
[----:B------:R-:W-:Y:S01]  /*30e0*/  @!P4 FMUL R34, R34, 0.5 ;  /* 0x3f0000002222c820 */ /* 0x000fe20000400000 */
[----:B------:R-:W3:Y:S01]  /*30f0*/  MUFU.EX2 R30, R30 ;  /* 0x0000001e001e7308 */ /* 0x000ee20000000800 */
[----:B--2---:R-:W-:Y:S01]  /*3100*/  @!P2 FMUL R26, R26, R26 ;  /* 0x0000001a1a1aa220 */ /* 0x004fe20000400000 */
[----:B------:R-:W-:-:S05]  /*3110*/  FSETP.GEU.AND P2, PT, R43, -126, PT ;  /* 0xc2fc00002b00780b */ /* 0x000fca0003f4e000 */
[----:B------:R-:W-:Y:S01]  /*3120*/  @!P3 FMUL R35, R35, 0.5 ;  /* 0x3f0000002323b820 */ /* 0x000fe20000400000 */
[----:B------:R-:W2:Y:S01]  /*3130*/  MUFU.EX2 R34, R34 ;  /* 0x0000002200227308 */ /* 0x000ea20000000800 */
[----:B-1----:R-:W-:Y:S01]  /*3140*/  @!P6 FMUL R27, R27, R27 ;  /* 0x0000001b1b1be220 */ /* 0x002fe20000400000 */
[----:B------:R-:W-:-:S05]  /*3150*/  FSETP.GEU.AND P6, PT, R46, -126, PT ;  /* 0xc2fc00002e00780b */ /* 0x000fca0003fce000 */
[----:B------:R-:W-:Y:S01]  /*3160*/  @!P2 FMUL R43, R43, 0.5 ;  /* 0x3f0000002b2ba820 */ /* 0x000fe20000400000 */
[----:B------:R-:W1:Y:S01]  /*3170*/  MUFU.EX2 R31, R38 ;  /* 0x00000026001f7308 */ /* 0x000e620000000800 */
[----:B---3--:R-:W-:Y:S01]  /*3180*/  @!P5 FMUL R30, R30, R30 ;  /* 0x0000001e1e1ed220 */ /* 0x008fe20000400000 */
[----:B------:R-:W-:-:S05]  /*3190*/  FSETP.GEU.AND P5, PT, R42, -126, PT ;  /* 0xc2fc00002a00780b */ /* 0x000fca0003fae000 */
[----:B------:R-:W-:Y:S01]  /*31a0*/  @!P6 FMUL R46, R46, 0.5 ;  /* 0x3f0000002e2ee820 */ /* 0x000fe20000400000 */
[----:B------:R3:W4:Y:S01]  /*31b0*/  MUFU.EX2 R38, R43 ;  /* 0x0000002b00267308 */ /* 0x0007220000000800 */
[----:B--2---:R-:W-:Y:S01]  /*31c0*/  @!P4 FMUL R34, R34, R34 ;  /* 0x000000222222c220 */ /* 0x004fe20000400000 */
[----:B------:R-:W-:-:S05]  /*31d0*/  FSETP.GEU.AND P4, PT, R51, -126, PT ;  /* 0xc2fc00003300780b */ /* 0x000fca0003f8e000 */
[----:B------:R-:W-:Y:S01]  /*31e0*/  @!P5 FMUL R42, R42, 0.5 ;  /* 0x3f0000002a2ad820 */ /* 0x000fe20000400000 */
[----:B------:R-:W2:Y:S01]  /*31f0*/  MUFU.EX2 R35, R35 ;  /* 0x0000002300237308 */ /* 0x000ea20000000800 */
[--C-:B---3--:R-:W-:Y:S01]  /*3200*/  FFMA R43, R54, UR6, -R88.reuse ;  /* 0x00000006362b7c23 */ /* 0x108fe20008000858 */
[----:B------:R-:W-:Y:S01]  /*3210*/  ULDC UR6, c[0x0][0x604] ;  /* 0x0001810000067ab9 */ /* 0x000fe20000000800 */
[----:B-1----:R-:W-:Y:S01]  /*3220*/  @!P1 FMUL R31, R31, R31 ;  /* 0x0000001f1f1f9220 */ /* 0x002fe20000400000 */
[--C-:B------:R-:W-:Y:S01]  /*3230*/  FFMA R50, R55, UR6, -R88.reuse ;  /* 0x0000000637327c23 */ /* 0x100fe20008000858 */
[----:B------:R-:W-:Y:S01]  /*3240*/  ULDC UR6, c[0x0][0x604] ;  /* 0x0001810000067ab9 */ /* 0x000fe20000000800 */
[----:B------:R-:W-:Y:S01]  /*3250*/  FSETP.GEU.AND P1, PT, R39, -126, PT ;  /* 0xc2fc00002700780b */ /* 0x000fe20003f2e000 */
[--C-:B------:R-:W-:Y:S01]  /*3260*/  FFMA R58, R58, UR6, -R88.reuse ;  /* 0x000000063a3a7c23 */ /* 0x100fe20008000858 */
[----:B------:R-:W1:Y:S01]  /*3270*/  MUFU.EX2 R42, R42 ;  /* 0x0000002a002a7308 */ /* 0x000e620000000800 */
[----:B------:R-:W-:Y:S01]  /*3280*/  ULDC UR6, c[0x0][0x604] ;  /* 0x0001810000067ab9 */ /* 0x000fe20000000800 */
[----:B----4-:R-:W-:Y:S01]  /*3290*/  @!P2 FMUL R38, R38, R38 ;  /* 0x000000262626a220 */ /* 0x010fe20000400000 */
[----:B------:R-:W-:Y:S01]  /*32a0*/  FFMA R54, R59, UR6, -R88 ;  /* 0x000000063b367c23 */ /* 0x000fe20008000858 */
[----:B------:R-:W-:Y:S01]  /*32b0*/  FSETP.GEU.AND P2, PT, R50, -126, PT ;  /* 0xc2fc00003200780b */ /* 0x000fe20003f4e000 */
[----:B------:R-:W-:Y:S01]  /*32c0*/  @!P4 FMUL R51, R51, 0.5 ;  /* 0x3f0000003333c820 */ /* 0x000fe20000400000 */
[----:B------:R-:W-:-:S02]  /*32d0*/  ULDC UR6, c[0x0][0x604] ;  /* 0x0001810000067ab9 */ /* 0x000fc40000000800 */
[----:B------:R-:W3:Y:S01]  /*32e0*/  MUFU.EX2 R47, R46 ;  /* 0x0000002e002f7308 */ /* 0x000ee20000000800 */
[----:B--2---:R-:W-:Y:S01]  /*32f0*/  @!P3 FMUL R35, R35, R35 ;  /* 0x000000232323b220 */ /* 0x004fe20000400000 */
[----:B------:R-:W-:Y:S01]  /*3300*/  FSETP.GEU.AND P3, PT, R43, -126, PT ;  /* 0xc2fc00002b00780b */ /* 0x000fe20003f6e000 */
[----:B------:R-:W-:Y:S01]  /*3310*/  @!P1 FMUL R39, R39, 0.5 ;  /* 0x3f00000027279820 */ /* 0x000fe20000400000 */
[--C-:B------:R-:W-:Y:S01]  /*3320*/  FFMA R62, R62, UR6, -R88.reuse ;  /* 0x000000063e3e7c23 */ /* 0x100fe20008000858 */
[----:B------:R-:W-:Y:S02]  /*3330*/  ULDC UR6, c[0x0][0x604] ;  /* 0x0001810000067ab9 */ /* 0x000fe40000000800 */
[----:B------:R-:W-:Y:S01]  /*3340*/  FFMA R63, R63, UR6, -R88 ;  /* 0x000000063f3f7c23 */ /* 0x000fe20008000858 */
[----:B------:R-:W2:Y:S01]  /*3350*/  MUFU.EX2 R46, R51 ;  /* 0x00000033002e7308 */ /* 0x000ea20000000800 */
[----:B-1----:R-:W-:Y:S01]  /*3360*/  @!P5 FMUL R42, R42, R42 ;  /* 0x0000002a2a2ad220 */ /* 0x002fe20000400000 */
[----:B------:R-:W-:Y:S01]  /*3370*/  FSETP.GEU.AND P5, PT, R54, -126, PT ;  /* 0xc2fc00003600780b */ /* 0x000fe20003fae000 */
[----:B------:R-:W-:Y:S01]  /*3380*/  @!P2 FMUL R50, R50, 0.5 ;  /* 0x3f0000003232a820 */ /* 0x000fe20000400000 */
[----:B------:R-:W-:-:S02]  /*3390*/  ULDC UR6, c[0x0][0x604] ;  /* 0x0001810000067ab9 */ /* 0x000fc40000000800 */
[--C-:B------:R-:W-:Y:S01]  /*33a0*/  FFMA R66, R66, UR6, -R88.reuse ;  /* 0x0000000642427c23 */ /* 0x100fe20008000858 */
[----:B------:R-:W-:Y:S01]  /*33b0*/  @!P3 FMUL R43, R43, 0.5 ;  /* 0x3f0000002b2bb820 */ /* 0x000fe20000400000 */
[----:B------:R-:W1:Y:S01]  /*33c0*/  MUFU.EX2 R39, R39 ;  /* 0x0000002700277308 */ /* 0x000e620000000800 */
[----:B---3--:R-:W-:Y:S01]  /*33d0*/  @!P6 FMUL R47, R47, R47 ;  /* 0x0000002f2f2fe220 */ /* 0x008fe20000400000 */
[----:B------:R-:W-:Y:S01]  /*33e0*/  FSETP.GEU.AND P6, PT, R58, -126, PT ;  /* 0xc2fc00003a00780b */ /* 0x000fe20003fce000 */
[----:B------:R-:W-:Y:S02]  /*33f0*/  ULDC UR6, c[0x0][0x604] ;  /* 0x0001810000067ab9 */ /* 0x000fe40000000800 */
[--C-:B------:R-:W-:Y:S01]  /*3400*/  FFMA R67, R67, UR6, -R88.reuse ;  /* 0x0000000643437c23 */ /* 0x100fe20008000858 */
[----:B------:R-:W-:Y:S01]  /*3410*/  ULDC UR6, c[0x0][0x604] ;  /* 0x0001810000067ab9 */ /* 0x000fe20000000800 */
[----:B------:R-:W-:Y:S01]  /*3420*/  @!P5 FMUL R54, R54, 0.5 ;  /* 0x3f0000003636d820 */ /* 0x000fe20000400000 */
[----:B------:R-:W3:Y:S01]  /*3430*/  MUFU.EX2 R50, R50 ;  /* 0x0000003200327308 */ /* 0x000ee20000000800 */
[--C-:B------:R-:W-:Y:S01]  /*3440*/  FFMA R70, R70, UR6, -R88.reuse ;  /* 0x0000000646467c23 */ /* 0x100fe20008000858 */
[----:B------:R-:W-:Y:S01]  /*3450*/  ULDC UR6, c[0x0][0x604] ;  /* 0x0001810000067ab9 */ /* 0x000fe20000000800 */
[----:B--2---:R-:W-:Y:S01]  /*3460*/  @!P4 FMUL R46, R46, R46 ;  /* 0x0000002e2e2ec220 */ /* 0x004fe20000400000 */
[----:B------:R-:W-:Y:S01]  /*3470*/  FSETP.GEU.AND P4, PT, R63, -126, PT ;  /* 0xc2fc00003f00780b */ /* 0x000fe20003f8e000 */
[--C-:B------:R-:W-:Y:S01]  /*3480*/  FFMA R71, R71, UR6, -R88.reuse ;  /* 0x0000000647477c23 */ /* 0x100fe20008000858 */
[----:B------:R-:W-:Y:S01]  /*3490*/  ULDC UR6, c[0x0][0x604] ;  /* 0x0001810000067ab9 */ /* 0x000fe20000000800 */
[----:B------:R-:W-:Y:S01]  /*34a0*/  @!P6 FMUL R58, R58, 0.5 ;  /* 0x3f0000003a3ae820 */ /* 0x000fe20000400000 */
[----:B------:R-:W2:Y:S01]  /*34b0*/  MUFU.EX2 R54, R54 ;  /* 0x0000003600367308 */ /* 0x000ea20000000800 */
[----:B-1----:R-:W-:Y:S01]  /*34c0*/  @!P1 FMUL R39, R39, R39 ;  /* 0x0000002727279220 */ /* 0x002fe20000400000 */
[----:B------:R-:W-:Y:S01]  /*34d0*/  FSETP.GEU.AND P1, PT, R62, -126, PT ;  /* 0xc2fc00003e00780b */ /* 0x000fe20003f2e000 */
[----:B------:R-:W-:Y:S01]  /*34e0*/  FFMA R74, R74, UR6, -R88 ;  /* 0x000000064a4a7c23 */ /* 0x000fe20008000858 */
[----:B------:R-:W-:-:S02]  /*34f0*/  ULDC UR6, c[0x0][0x604] ;  /* 0x0001810000067ab9 */ /* 0x000fc40000000800 */
[--C-:B------:R-:W-:Y:S01]  /*3500*/  FFMA R75, R75, UR6, -R88.reuse ;  /* 0x000000064b4b7c23 */ /* 0x100fe20008000858 */
[----:B------:R-:W-:Y:S01]  /*3510*/  ULDC UR6, c[0x0][0x604] ;  /* 0x0001810000067ab9 */ /* 0x000fe20000000800 */
[----:B------:R-:W1:Y:S01]  /*3520*/  MUFU.EX2 R43, R43 ;  /* 0x0000002b002b7308 */ /* 0x000e620000000800 */
[----:B---3--:R-:W-:Y:S01]  /*3530*/  @!P2 FMUL R50, R50, R50 ;  /* 0x000000323232a220 */ /* 0x008fe20000400000 */
[----:B------:R-:W-:Y:S01]  /*3540*/  FSETP.GEU.AND P2, PT, R67, -126, PT ;  /* 0xc2fc00004300780b */ /* 0x000fe20003f4e000 */
[----:B------:R-:W-:Y:S01]  /*3550*/  @!P4 FMUL R63, R63, 0.5 ;  /* 0x3f0000003f3fc820 */ /* 0x000fe20000400000 */
[--C-:B------:R-:W-:Y:S01]  /*3560*/  FFMA R78, R78, UR6, -R88.reuse ;  /* 0x000000064e4e7c23 */ /* 0x100fe20008000858 */
[----:B------:R-:W-:Y:S02]  /*3570*/  ULDC UR6, c[0x0][0x604] ;  /* 0x0001810000067ab9 */ /* 0x000fe40000000800 */
[----:B------:R-:W-:Y:S01]  /*3580*/  @!P1 FMUL R62, R62, 0.5 ;  /* 0x3f0000003e3e9820 */ /* 0x000fe20000400000 */
[----:B------:R-:W3:Y:S01]  /*3590*/  MUFU.EX2 R59, R58 ;  /* 0x0000003a003b7308 */ /* 0x000ee20000000800 */
[----:B--2---:R-:W-:Y:S01]  /*35a0*/  @!P5 FMUL R54, R54, R54 ;  /* 0x000000363636d220 */ /* 0x004fe20000400000 */
[----:B------:R-:W-:Y:S01]  /*35b0*/  FSETP.GEU.AND P5, PT, R71, -126, PT ;  /* 0xc2fc00004700780b */ /* 0x000fe20003fae000 */
[----:B------:R-:W-:Y:S01]  /*35c0*/  FFMA R79, R79, UR6, -R88 ;  /* 0x000000064f4f7c23 */ /* 0x000fe20008000858 */
[----:B------:R-:W-:-:S02]  /*35d0*/  ULDC UR6, c[0x0][0x604] ;  /* 0x0001810000067ab9 */ /* 0x000fc40000000800 */
[--C-:B------:R-:W-:Y:S01]  /*35e0*/  FFMA R82, R82, UR6, -R88.reuse ;  /* 0x0000000652527c23 */ /* 0x100fe20008000858 */
[----:B------:R-:W-:Y:S01]  /*35f0*/  @!P2 FMUL R67, R67, 0.5 ;  /* 0x3f0000004343a820 */ /* 0x000fe20000400000 */
[----:B------:R-:W2:Y:S01]  /*3600*/  MUFU.EX2 R63, R63 ;  /* 0x0000003f003f7308 */ /* 0x000ea20000000800 */
[----:B-1----:R-:W-:Y:S01]  /*3610*/  @!P3 FMUL R43, R43, R43 ;  /* 0x0000002b2b2bb220 */ /* 0x002fe20000400000 */
[----:B------:R-:W-:Y:S01]  /*3620*/  FSETP.GEU.AND P3, PT, R66, -126, PT ;  /* 0xc2fc00004200780b */ /* 0x000fe20003f6e000 */
[----:B------:R-:W-:Y:S02]  /*3630*/  ULDC UR6, c[0x0][0x604] ;  /* 0x0001810000067ab9 */ /* 0x000fe40000000800 */
[--C-:B------:R-:W-:Y:S01]  /*3640*/  FFMA R83, R83, UR6, -R88.reuse ;  /* 0x0000000653537c23 */ /* 0x100fe20008000858 */
[----:B------:R-:W-:Y:S01]  /*3650*/  ULDC UR6, c[0x0][0x604] ;  /* 0x0001810000067ab9 */ /* 0x000fe20000000800 */
[----:B------:R-:W-:Y:S01]  /*3660*/  @!P5 FMUL R71, R71, 0.5 ;  /* 0x3f0000004747d820 */ /* 0x000fe20000400000 */
[----:B------:R-:W1:Y:S01]  /*3670*/  MUFU.EX2 R58, R62 ;  /* 0x0000003e003a7308 */ /* 0x000e620000000800 */
[----:B---3--:R-:W-:Y:S01]  /*3680*/  @!P6 FMUL R59, R59, R59 ;  /* 0x0000003b3b3be220 */ /* 0x008fe20000400000 */
[----:B------:R-:W-:Y:S01]  /*3690*/  FSETP.GEU.AND P6, PT, R70, -126, PT ;  /* 0xc2fc00004600780b */ /* 0x000fe20003fce000 */
[----:B------:R-:W-:Y:S01]  /*36a0*/  FFMA R86, R86, UR6, -R88 ;  /* 0x0000000656567c23 */ /* 0x000fe20008000858 */
[----:B------:R-:W-:-:S02]  /*36b0*/  ULDC UR6, c[0x0][0x604] ;  /* 0x0001810000067ab9 */ /* 0x000fc40000000800 */
[----:B------:R-:W-:Y:S01]  /*36c0*/  FFMA R87, R87, UR6, -R88 ;  /* 0x0000000657577c23 */ /* 0x000fe20008000858 */
[----:B------:R-:W-:Y:S01]  /*36d0*/  @!P3 FMUL R66, R66, 0.5 ;  /* 0x3f0000004242b820 */ /* 0x000fe20000400000 */
[----:B------:R-:W3:Y:S01]  /*36e0*/  MUFU.EX2 R67, R67 ;  /* 0x0000004300437308 */ /* 0x000ee20000000800 */
[----:B--2---:R-:W-:Y:S01]  /*36f0*/  @!P4 FMUL R63, R63, R63 ;  /* 0x0000003f3f3fc220 */ /* 0x004fe20000400000 */
[----:B------:R-:W-:Y:S01]  /*3700*/  FSETP.GEU.AND P4, PT, R75, -126, PT ;  /* 0xc2fc00004b00780b */ /* 0x000fe20003f8e000 */
[----:B------:R-:W-:Y:S02]  /*3710*/  ULDC UR6, c[0x0][0x604] ;  /* 0x0001810000067ab9 */ /* 0x000fe40000000800 */
[----:B------:R-:W-:Y:S01]  /*3720*/  FMUL R13, R13, UR6 ;  /* 0x000000060d0d7c20 */ /* 0x000fe20008400000 */
        /* <DEDUP_REMOVED lines=17> */
[----:B--2---:R-:W-:Y:S01]  /*3840*/  @!P3 FMUL R62, R62, R62 ;  /* 0x0000003e3e3eb220 */ /* 0x004fe20000400000 */
[----:B------:R-:W-:Y:S01]  /*3850*/  FSETP.GEU.AND P3, PT, R78, -126, PT ;  /* 0xc2fc00004e00780b */ /* 0x000fe20003f6e000 */
[----:B------:R-:W-:Y:S01]  /*3860*/  FFMA R29, R29, UR6, -R13 ;  /* 0x000000061d1d7c23 */ /* 0x000fe2000800080d */
[----:B------:R-:W-:-:S03]  /*3870*/  ULDC UR6, c[0x0][0x604] ;  /* 0x0001810000067ab9 */ /* 0x000fc60000000800 */
        /* <DEDUP_REMOVED lines=17> */
[----:B------:R1:W4:Y:S01]  /*3990*/  MUFU.EX2 R78, R82 ;  /* 0x00000052004e7308 */ /* 0x0003220000000800 */
[----:B---3--:R-:W-:Y:S01]  /*39a0*/  @!P3 FMUL R74, R74, R74 ;  /* 0x0000004a4a4ab220 */ /* 0x008fe20000400000 */
[----:B------:R-:W-:-:S05]  /*39b0*/  FSETP.GEU.AND P3, PT, R51, -126, PT ;  /* 0xc2fc00003300780b */ /* 0x000fca0003f6e000 */
[----:B------:R-:W-:Y:S01]  /*39c0*/  @!P4 FMUL R87, R87, 0.5 ;  /* 0x3f0000005757c820 */ /* 0x000fe20000400000 */
[----:B------:R-:W3:Y:S01]  /*39d0*/  MUFU.EX2 R83, R83 ;  /* 0x0000005300537308 */ /* 0x000ee20000000800 */
[----:B--2---:R-:W-:Y:S01]  /*39e0*/  @!P2 FMUL R79, R79, R79 ;  /* 0x0000004f4f4fa220 */ /* 0x004fe20000400000 */
[----:B------:R-:W-:Y:S01]  /*39f0*/  FSETP.GEU.AND P2, PT, R25, -126, PT ;  /* 0xc2fc00001900780b */ /* 0x000fe20003f4e000 */
[--C-:B-1----:R-:W-:Y:S01]  /*3a00*/  FFMA R82, R32, UR6, -R13.reuse ;  /* 0x0000000620527c23 */ /* 0x102fe2000800080d */
[----:B------:R-:W-:Y:S02]  /*3a10*/  ULDC UR6, c[0x0][0x604] ;  /* 0x0001810000067ab9 */ /* 0x000fe40000000800 */
[----:B------:R-:W-:Y:S01]  /*3a20*/  FFMA R33, R33, UR6, -R13 ;  /* 0x0000000621217c23 */ /* 0x000fe2000800080d */
[----:B------:R-:W-:Y:S01]  /*3a30*/  @!P3 FMUL R51, R51, 0.5 ;  /* 0x3f0000003333b820 */ /* 0x000fe20000400000 */
[----:B------:R-:W1:Y:S01]  /*3a40*/  MUFU.EX2 R24, R86 ;  /* 0x0000005600187308 */ /* 0x000e620000000800 */
[----:B----4-:R-:W-:Y:S01]  /*3a50*/  @!P6 FMUL R78, R78, R78 ;  /* 0x0000004e4e4ee220 */ /* 0x010fe20000400000 */
[----:B------:R-:W-:Y:S01]  /*3a60*/  FSETP.GEU.AND P6, PT, R55, -126, PT ;  /* 0xc2fc00003700780b */ /* 0x000fe20003fce000 */
[----:B------:R-:W-:-:S04]  /*3a70*/  ULDC UR6, c[0x0][0x604] ;  /* 0x0001810000067ab9 */ /* 0x000fc80000000800 */
[----:B------:R-:W-:Y:S01]  /*3a80*/  @!P2 FMUL R25, R25, 0.5 ;  /* 0x3f0000001919a820 */ /* 0x000fe20000400000 */
[----:B------:R-:W2:Y:S01]  /*3a90*/  MUFU.EX2 R87, R87 ;  /* 0x0000005700577308 */ /* 0x000ea20000000800 */
[----:B---3--:R-:W-:Y:S01]  /*3aa0*/  @!P5 FMUL R83, R83, R83 ;  /* 0x000000535353d220 */ /* 0x008fe20000400000 */
[----:B------:R-:W-:-:S03]  /*3ab0*/  FSETP.GEU.AND P5, PT, R29, -126, PT ;  /* 0xc2fc00001d00780b */ /* 0x000fc60003fae000 */
[----:B------:R-:W-:Y:S02]  /*3ac0*/  FADD R88, R46, R83 ;  /* 0x000000532e587221 */ /* 0x000fe40000000000 */
[----:B------:R-:W-:Y:S01]  /*3ad0*/  @!P6 FMUL R55, R55, 0.5 ;  /* 0x3f0000003737e820 */ /* 0x000fe20000400000 */
[----:B------:R-:W3:Y:S01]  /*3ae0*/  MUFU.EX2 R28, R51 ;  /* 0x00000033001c7308 */ /* 0x000ee20000000800 */
[----:B-1----:R-:W-:Y:S01]  /*3af0*/  @!P1 FMUL R24, R24, R24 ;  /* 0x0000001818189220 */ /* 0x002fe20000400000 */
[----:B------:R-:W-:-:S05]  /*3b00*/  FSETP.GEU.AND P1, PT, R82, -126, PT ;  /* 0xc2fc00005200780b */ /* 0x000fca0003f2e000 */
[----:B------:R-:W-:Y:S01]  /*3b10*/  @!P5 FMUL R29, R29, 0.5 ;  /* 0x3f0000001d1dd820 */ /* 0x000fe20000400000 */
[----:B------:R1:W4:Y:S01]  /*3b20*/  MUFU.EX2 R89, R25 ;  /* 0x0000001900597308 */ /* 0x0003220000000800 */
[----:B--2---:R-:W-:Y:S01]  /*3b30*/  @!P4 FMUL R87, R87, R87 ;  /* 0x000000575757c220 */ /* 0x004fe20000400000 */
[----:B------:R-:W-:-:S05]  /*3b40*/  FSETP.GEU.AND P4, PT, R33, -126, PT ;  /* 0xc2fc00002100780b */ /* 0x000fca0003f8e000 */
[----:B------:R-:W-:Y:S01]  /*3b50*/  @!P1 FMUL R82, R82, 0.5 ;  /* 0x3f00000052529820 */ /* 0x000fe20000400000 */
[----:B------:R-:W2:Y:S01]  /*3b60*/  MUFU.EX2 R32, R55 ;  /* 0x0000003700207308 */ /* 0x000ea20000000800 */
[--C-:B-1----:R-:W-:Y:S01]  /*3b70*/  FFMA R25, R36, UR6, -R13.reuse ;  /* 0x0000000624197c23 */ /* 0x102fe2000800080d */
[----:B------:R-:W-:Y:S01]  /*3b80*/  ULDC UR6, c[0x0][0x604] ;  /* 0x0001810000067ab9 */ /* 0x000fe20000000800 */
[----:B---3--:R-:W-:Y:S01]  /*3b90*/  @!P3 FMUL R28, R28, R28 ;  /* 0x0000001c1c1cb220 */ /* 0x008fe20000400000 */
[----:B------:R-:W-:Y:S01]  /*3ba0*/  FFMA R37, R37, UR6, -R13 ;  /* 0x0000000625257c23 */ /* 0x000fe2000800080d */
[----:B------:R-:W-:Y:S01]  /*3bb0*/  ULDC UR6, c[0x0][0x604] ;  /* 0x0001810000067ab9 */ /* 0x000fe20000000800 */
[----:B------:R-:W-:Y:S01]  /*3bc0*/  FSETP.GEU.AND P3, PT, R25, -126, PT ;  /* 0xc2fc00001900780b */ /* 0x000fe20003f6e000 */
[----:B------:R-:W-:Y:S01]  /*3bd0*/  @!P4 FMUL R33, R33, 0.5 ;  /* 0x3f0000002121c820 */ /* 0x000fe20000400000 */
[----:B------:R1:W3:Y:S01]  /*3be0*/  MUFU.EX2 R91, R29 ;  /* 0x0000001d005b7308 */ /* 0x0002e20000000800 */
[----:B----4-:R-:W-:Y:S01]  /*3bf0*/  @!P2 FMUL R89, R89, R89 ;  /* 0x000000595959a220 */ /* 0x010fe20000400000 */
[----:B------:R-:W-:-:S06]  /*3c00*/  FSETP.GEU.AND P2, PT, R37, -126, PT ;  /* 0xc2fc00002500780b */ /* 0x000fcc0003f4e000 */
[----:B------:R4:W5:Y:S01]  /*3c10*/  MUFU.EX2 R36, R82 ;  /* 0x0000005200247308 */ /* 0x0009620000000800 */
[--C-:B-1----:R-:W-:Y:S01]  /*3c20*/  FFMA R29, R40, UR6, -R13.reuse ;  /* 0x00000006281d7c23 */ /* 0x102fe2000800080d */
[----:B------:R-:W-:Y:S01]  /*3c30*/  ULDC UR6, c[0x0][0x604] ;  /* 0x0001810000067ab9 */ /* 0x000fe20000000800 */
[----:B--2---:R-:W-:Y:S01]  /*3c40*/  @!P6 FMUL R32, R32, R32 ;  /* 0x000000202020e220 */ /* 0x004fe20000400000 */
[--C-:B------:R-:W-:Y:S01]  /*3c50*/  FFMA R41, R41, UR6, -R13.reuse ;  /* 0x0000000629297c23 */ /* 0x100fe2000800080d */
[----:B------:R-:W-:Y:S01]  /*3c60*/  @!P3 FMUL R25, R25, 0.5 ;  /* 0x3f0000001919b820 */ /* 0x000fe20000400000 */
[----:B------:R-:W-:Y:S01]  /*3c70*/  FSETP.GEU.AND P6, PT, R29, -126, PT ;  /* 0xc2fc00001d00780b */ /* 0x000fe20003fce000 */
[----:B------:R-:W-:Y:S01]  /*3c80*/  @!P2 FMUL R37, R37, 0.5 ;  /* 0x3f0000002525a820 */ /* 0x000fe20000400000 */
[----:B------:R-:W-:Y:S01]  /*3c90*/  ULDC UR6, c[0x0][0x604] ;  /* 0x0001810000067ab9 */ /* 0x000fe20000000800 */
[----:B---3--:R-:W-:Y:S01]  /*3ca0*/  @!P5 FMUL R91, R91, R91 ;  /* 0x0000005b5b5bd220 */ /* 0x008fe20000400000 */
[----:B------:R-:W-:Y:S01]  /*3cb0*/  FSETP.GEU.AND P5, PT, R41, -126, PT ;  /* 0xc2fc00002900780b */ /* 0x000fe20003fae000 */
[----:B------:R-:W1:Y:S01]  /*3cc0*/  MUFU.EX2 R93, R33 ;  /* 0x00000021005d7308 */ /* 0x000e620000000800 */
[----:B----4-:R-:W-:Y:S01]  /*3cd0*/  FFMA R82, R44, UR6, -R13 ;  /* 0x000000062c527c23 */ /* 0x010fe2000800080d */
[----:B------:R-:W-:-:S02]  /*3ce0*/  ULDC UR6, c[0x0][0x604] ;  /* 0x0001810000067ab9 */ /* 0x000fc40000000800 */
[--C-:B------:R-:W-:Y:S01]  /*3cf0*/  FFMA R45, R45, UR6, -R13.reuse ;  /* 0x000000062d2d7c23 */ /* 0x100fe2000800080d */
[----:B------:R-:W-:Y:S01]  /*3d00*/  ULDC UR6, c[0x0][0x604] ;  /* 0x0001810000067ab9 */ /* 0x000fe20000000800 */
[----:B-----5:R-:W-:Y:S01]  /*3d10*/  @!P1 FMUL R36, R36, R36 ;  /* 0x0000002424249220 */ /* 0x020fe20000400000 */
[--C-:B------:R-:W-:Y:S01]  /*3d20*/  FFMA R48, R48, UR6, -R13.reuse ;  /* 0x0000000630307c23 */ /* 0x100fe2000800080d */
[----:B------:R-:W-:Y:S01]  /*3d30*/  @!P6 FMUL R29, R29, 0.5 ;  /* 0x3f0000001d1de820 */ /* 0x000fe20000400000 */
[----:B------:R-:W2:Y:S01]  /*3d40*/  MUFU.EX2 R40, R25 ;  /* 0x0000001900287308 */ /* 0x000ea20000000800 */
[----:B------:R-:W-:Y:S01]  /*3d50*/  ULDC UR6, c[0x0][0x604] ;  /* 0x0001810000067ab9 */ /* 0x000fe20000000800 */
[----:B------:R-:W-:Y:S01]  /*3d60*/  FSETP.GEU.AND P1, PT, R82, -126, PT ;  /* 0xc2fc00005200780b */ /* 0x000fe20003f2e000 */
[----:B------:R-:W-:Y:S01]  /*3d70*/  @!P5 FMUL R41, R41, 0.5 ;  /* 0x3f0000002929d820 */ /* 0x000fe20000400000 */
[----:B------:R-:W-:Y:S01]  /*3d80*/  FFMA R49, R49, UR6, -R13 ;  /* 0x0000000631317c23 */ /* 0x000fe2000800080d */
[----:B------:R-:W-:-:S02]  /*3d90*/  ULDC UR6, c[0x0][0x604] ;  /* 0x0001810000067ab9 */ /* 0x000fc40000000800 */
[--C-:B------:R-:W-:Y:S01]  /*3da0*/  FFMA R52, R52, UR6, -R13.reuse ;  /* 0x0000000634347c23 */ /* 0x100fe2000800080d */
[----:B------:R-:W3:Y:S01]  /*3db0*/  MUFU.EX2 R95, R37 ;  /* 0x00000025005f7308 */ /* 0x000ee20000000800 */
[----:B------:R-:W-:Y:S01]  /*3dc0*/  ULDC UR6, c[0x0][0x604] ;  /* 0x0001810000067ab9 */ /* 0x000fe20000000800 */
[----:B-1----:R-:W-:Y:S01]  /*3dd0*/  @!P4 FMUL R93, R93, R93 ;  /* 0x0000005d5d5dc220 */ /* 0x002fe20000400000 */
[--C-:B------:R-:W-:Y:S01]  /*3de0*/  FFMA R53, R53, UR6, -R13.reuse ;  /* 0x0000000635357c23 */ /* 0x100fe2000800080d */
[----:B------:R-:W-:Y:S01]  /*3df0*/  FSETP.GEU.AND P4, PT, R45, -126, PT ;  /* 0xc2fc00002d00780b */ /* 0x000fe20003f8e000 */
[----:B------:R-:W-:Y:S02]  /*3e00*/  ULDC UR6, c[0x0][0x604] ;  /* 0x0001810000067ab9 */ /* 0x000fe40000000800 */
[----:B------:R-:W-:Y:S01]  /*3e10*/  @!P1 FMUL R82, R82, 0.5 ;  /* 0x3f00000052529820 */ /* 0x000fe20000400000 */
[----:B------:R1:W4:Y:S01]  /*3e20*/  MUFU.EX2 R44, R29 ;  /* 0x0000001d002c7308 */ /* 0x0003220000000800 */
[----:B--2---:R-:W-:Y:S01]  /*3e30*/  @!P3 FMUL R40, R40, R40 ;  /* 0x000000282828b220 */ /* 0x004fe20000400000 */
[----:B------:R-:W-:Y:S01]  /*3e40*/  FSETP.GEU.AND P3, PT, R48, -126, PT ;  /* 0xc2fc00003000780b */ /* 0x000fe20003f6e000 */
[----:B------:R-:W-:Y:S01]  /*3e50*/  FFMA R103, R56, UR6, -R13 ;  /* 0x0000000638677c23 */ /* 0x000fe2000800080d */
[----:B------:R-:W-:-:S02]  /*3e60*/  ULDC UR6, c[0x0][0x604] ;  /* 0x0001810000067ab9 */ /* 0x000fc40000000800 */
[--C-:B------:R-:W-:Y:S01]  /*3e70*/  FFMA R25, R57, UR6, -R13.reuse ;  /* 0x0000000639197c23 */ /* 0x100fe2000800080d */
[----:B------:R-:W-:Y:S01]  /*3e80*/  ULDC UR6, c[0x0][0x604] ;  /* 0x0001810000067ab9 */ /* 0x000fe20000000800 */
[----:B------:R-:W2:Y:S01]  /*3e90*/  MUFU.EX2 R97, R41 ;  /* 0x0000002900617308 */ /* 0x000ea20000000800 */
[----:B---3--:R-:W-:Y:S01]  /*3ea0*/  @!P2 FMUL R95, R95, R95 ;  /* 0x0000005f5f5fa220 */ /* 0x008fe20000400000 */
[----:B------:R-:W-:Y:S01]  /*3eb0*/  FSETP.GEU.AND P2, PT, R49, -126, PT ;  /* 0xc2fc00003100780b */ /* 0x000fe20003f4e000 */
[----:B------:R-:W-:Y:S01]  /*3ec0*/  @!P4 FMUL R45, R45, 0.5 ;  /* 0x3f0000002d2dc820 */ /* 0x000fe20000400000 */
[--C-:B-1----:R-:W-:Y:S01]  /*3ed0*/  FFMA R29, R60, UR6, -R13.reuse ;  /* 0x000000063c1d7c23 */ /* 0x102fe2000800080d */
[----:B------:R-:W-:Y:S02]  /*3ee0*/  ULDC UR6, c[0x0][0x604] ;  /* 0x0001810000067ab9 */ /* 0x000fe40000000800 */
[----:B------:R-:W-:Y:S01]  /*3ef0*/  @!P3 FMUL R48, R48, 0.5 ;  /* 0x3f0000003030b820 */ /* 0x000fe20000400000 */
[----:B------:R-:W1:Y:S01]  /*3f00*/  MUFU.EX2 R82, R82 ;  /* 0x0000005200527308 */ /* 0x000e620000000800 */
[----:B----4-:R-:W-:Y:S01]  /*3f10*/  @!P6 FMUL R44, R44, R44 ;  /* 0x0000002c2c2ce220 */ /* 0x010fe20000400000 */
[----:B------:R-:W-:Y:S01]  /*3f20*/  FSETP.GEU.AND P6, PT, R52, -126, PT ;  /* 0xc2fc00003400780b */ /* 0x000fe20003fce000 */
[----:B------:R-:W-:Y:S01]  /*3f30*/  FFMA R33, R61, UR6, -R13 ;  /* 0x000000063d217c23 */ /* 0x000fe2000800080d */
[----:B------:R-:W-:-:S02]  /*3f40*/  ULDC UR6, c[0x0][0x604] ;  /* 0x0001810000067ab9 */ /* 0x000fc40000000800 */
[--C-:B------:R-:W-:Y:S01]  /*3f50*/  FFMA R37, R64, UR6, -R13.reuse ;  /* 0x0000000640257c23 */ /* 0x100fe2000800080d */
[----:B------:R-:W-:Y:S01]  /*3f60*/  @!P2 FMUL R49, R49, 0.5 ;  /* 0x3f0000003131a820 */ /* 0x000fe20000400000 */
[----:B------:R-:W3:Y:S01]  /*3f70*/  MUFU.EX2 R99, R45 ;  /* 0x0000002d00637308 */ /* 0x000ee20000000800 */
[----:B--2---:R-:W-:Y:S01]  /*3f80*/  @!P5 FMUL R97, R97, R97 ;  /* 0x000000616161d220 */ /* 0x004fe20000400000 */
[----:B------:R-:W-:Y:S01]  /*3f90*/  FSETP.GEU.AND P5, PT, R53, -126, PT ;  /* 0xc2fc00003500780b */ /* 0x000fe20003fae000 */
[----:B------:R-:W-:Y:S02]  /*3fa0*/  ULDC UR6, c[0x0][0x604] ;  /* 0x0001810000067ab9 */ /* 0x000fe40000000800 */
[----:B------:R-:W-:Y:S01]  /*3fb0*/  FFMA R41, R65, UR6, -R13 ;  /* 0x0000000641297c23 */ /* 0x000fe2000800080d */
[----:B------:R-:W-:Y:S01]  /*3fc0*/  ULDC UR6, c[0x0][0x604] ;  /* 0x0001810000067ab9 */ /* 0x000fe20000000800 */
[----:B------:R-:W-:Y:S01]  /*3fd0*/  @!P6 FMUL R52, R52, 0.5 ;  /* 0x3f0000003434e820 */ /* 0x000fe20000400000 */
[----:B------:R2:W4:Y:S01]  /*3fe0*/  MUFU.EX2 R86, R48 ;  /* 0x0000003000567308 */ /* 0x0005220000000800 */
[----:B-1----:R-:W-:Y:S01]  /*3ff0*/  @!P1 FMUL R82, R82, R82 ;  /* 0x0000005252529220 */ /* 0x002fe20000400000 */
[----:B------:R-:W-:-:S05]  /*4000*/  FSETP.GEU.AND P1, PT, R103, -126, PT ;  /* 0xc2fc00006700780b */ /* 0x000fca0003f2e000 */
[----:B------:R-:W-:Y:S01]  /*4010*/  @!P5 FMUL R53, R53, 0.5 ;  /* 0x3f0000003535d820 */ /* 0x000fe20000400000 */
[----:B------:R-:W1:Y:S01]  /*4020*/  MUFU.EX2 R101, R49 ;  /* 0x0000003100657308 */ /* 0x000e620000000800 */
[----:B---3--:R-:W-:Y:S01]  /*4030*/  @!P4 FMUL R99, R99, R99 ;  /* 0x000000636363c220 */ /* 0x008fe20000400000 */
[----:B------:R-:W-:Y:S01]  /*4040*/  FSETP.GEU.AND P4, PT, R25, -126, PT ;  /* 0xc2fc00001900780b */ /* 0x000fe20003f8e000 */
[----:B--2---:R-:W-:-:S04]  /*4050*/  FADD R48, R35, R70 ;  /* 0x0000004623307221 */ /* 0x004fc80000000000 */
[----:B------:R-:W-:Y:S01]  /*4060*/  @!P1 FMUL R103, R103, 0.5 ;  /* 0x3f00000067679820 */ /* 0x000fe20000400000 */
[----:B------:R2:W3:Y:S01]  /*4070*/  MUFU.EX2 R56, R52 ;  /* 0x0000003400387308 */ /* 0x0004e20000000800 */
[----:B----4-:R-:W-:Y:S01]  /*4080*/  @!P3 FMUL R86, R86, R86 ;  /* 0x000000565656b220 */ /* 0x010fe20000400000 */
[----:B------:R-:W-:-:S05]  /*4090*/  FSETP.GEU.AND P3, PT, R29, -126, PT ;  /* 0xc2fc00001d00780b */ /* 0x000fca0003f6e000 */
[----:B------:R-:W-:Y:S01]  /*40a0*/  @!P4 FMUL R25, R25, 0.5 ;  /* 0x3f0000001919c820 */ /* 0x000fe20000400000 */
[----:B------:R-:W4:Y:S01]  /*40b0*/  MUFU.EX2 R57, R53 ;  /* 0x0000003500397308 */ /* 0x000f220000000800 */
[----:B-1----:R-:W-:Y:S01]  /*40c0*/  @!P2 FMUL R101, R101, R101 ;  /* 0x000000656565a220 */ /* 0x002fe20000400000 */
[----:B------:R-:W-:Y:S01]  /*40d0*/  FSETP.GEU.AND P2, PT, R33, -126, PT ;  /* 0xc2fc00002100780b */ /* 0x000fe20003f4e000 */
[----:B--2---:R-:W-:-:S04]  /*40e0*/  FADD R52, R39, R78 ;  /* 0x0000004e27347221 */ /* 0x004fc80000000000 */
[----:B------:R-:W-:Y:S01]  /*40f0*/  @!P3 FMUL R29, R29, 0.5 ;  /* 0x3f0000001d1db820 */ /* 0x000fe20000400000 */
[----:B------:R1:W2:Y:S01]  /*4100*/  MUFU.EX2 R60, R25 ;  /* 0x00000019003c7308 */ /* 0x0002a20000000800 */
[----:B---3--:R-:W-:Y:S01]  /*4110*/  @!P6 FMUL R56, R56, R56 ;  /* 0x000000383838e220 */ /* 0x008fe20000400000 */
[----:B------:R-:W-:-:S05]  /*4120*/  FSETP.GEU.AND P6, PT, R37, -126, PT ;  /* 0xc2fc00002500780b */ /* 0x000fca0003fce000 */
[----:B------:R-:W-:Y:S01]  /*4130*/  @!P2 FMUL R33, R33, 0.5 ;  /* 0x3f0000002121a820 */ /* 0x000fe20000400000 */
[----:B------:R-:W3:Y:S01]  /*4140*/  MUFU.EX2 R103, R103 ;  /* 0x0000006700677308 */ /* 0x000ee20000000800 */
[----:B----4-:R-:W-:Y:S01]  /*4150*/  @!P5 FMUL R57, R57, R57 ;  /* 0x000000393939d220 */ /* 0x010fe20000400000 */
[----:B------:R-:W-:Y:S01]  /*4160*/  FSETP.GEU.AND P5, PT, R41, -126, PT ;  /* 0xc2fc00002900780b */ /* 0x000fe20003fae000 */
[----:B-1----:R-:W-:Y:S01]  /*4170*/  FFMA R25, R68, UR6, -R13 ;  /* 0x0000000644197c23 */ /* 0x002fe2000800080d */
[----:B------:R-:W-:-:S03]  /*4180*/  ULDC UR6, c[0x0][0x604] ;  /* 0x0001810000067ab9 */ /* 0x000fc60000000800 */
[----:B------:R-:W-:Y:S01]  /*4190*/  @!P6 FMUL R37, R37, 0.5 ;  /* 0x3f0000002525e820 */ /* 0x000fe20000400000 */
[----:B------:R1:W4:Y:S01]  /*41a0*/  MUFU.EX2 R61, R29 ;  /* 0x0000001d003d7308 */ /* 0x0003220000000800 */
[----:B--2---:R-:W-:-:S06]  /*41b0*/  @!P4 FMUL R60, R60, R60 ;  /* 0x0000003c3c3cc220 */ /* 0x004fcc0000400000 */
[----:B------:R-:W-:Y:S01]  /*41c0*/  @!P5 FMUL R41, R41, 0.5 ;  /* 0x3f0000002929d820 */ /* 0x000fe20000400000 */
[----:B------:R2:W5:Y:S01]  /*41d0*/  MUFU.EX2 R64, R33 ;  /* 0x0000002100407308 */ /* 0x0005620000000800 */
[--C-:B-1----:R-:W-:Y:S01]  /*41e0*/  FFMA R29, R72, UR6, -R13.reuse ;  /* 0x00000006481d7c23 */ /* 0x102fe2000800080d */
[----:B------:R-:W-:Y:S01]  /*41f0*/  ULDC UR6, c[0x0][0x604] ;  /* 0x0001810000067ab9 */ /* 0x000fe20000000800 */
[----:B---3--:R-:W-:Y:S01]  /*4200*/  @!P1 FMUL R103, R103, R103 ;  /* 0x0000006767679220 */ /* 0x008fe20000400000 */
[--C-:B------:R-:W-:Y:S01]  /*4210*/  FFMA R72, R69, UR6, -R13.reuse ;  /* 0x0000000645487c23 */ /* 0x100fe2000800080d */
[----:B------:R-:W-:Y:S01]  /*4220*/  ULDC UR6, c[0x0][0x604] ;  /* 0x0001810000067ab9 */ /* 0x000fe20000000800 */
[----:B------:R-:W-:Y:S02]  /*4230*/  FSETP.GEU.AND P1, PT, R25, -126, PT ;  /* 0xc2fc00001900780b */ /* 0x000fe40003f2e000 */
[----:B------:R1:W3:Y:S01]  /*4240*/  MUFU.EX2 R65, R37 ;  /* 0x0000002500417308 */ /* 0x0002e20000000800 */
[----:B--2---:R-:W-:Y:S01]  /*4250*/  FFMA R33, R73, UR6, -R13 ;  /* 0x0000000649217c23 */ /* 0x004fe2000800080d */
[----:B------:R-:W-:Y:S01]  /*4260*/  ULDC UR6, c[0x0][0x604] ;  /* 0x0001810000067ab9 */ /* 0x000fe20000000800 */
[----:B------:R-:W-:Y:S01]  /*4270*/  FSETP.GEU.AND P4, PT, R29, -126, PT ;  /* 0xc2fc00001d00780b */ /* 0x000fe20003f8e000 */
[----:B----4-:R-:W-:Y:S01]  /*4280*/  @!P3 FMUL R61, R61, R61 ;  /* 0x0000003d3d3db220 */ /* 0x010fe20000400000 */
[----:B------:R-:W-:-:S03]  /*4290*/  FSETP.GEU.AND P3, PT, R72, -126, PT ;  /* 0xc2fc00004800780b */ /* 0x000fc60003f6e000 */
[----:B------:R2:W4:Y:S01]  /*42a0*/  MUFU.EX2 R68, R41 ;  /* 0x0000002900447308 */ /* 0x0005220000000800 */
[----:B-1----:R-:W-:Y:S01]  /*42b0*/  FFMA R37, R80, UR6, -R13 ;  /* 0x0000000650257c23 */ /* 0x002fe2000800080d */
[----:B------:R-:W-:Y:S01]  /*42c0*/  ULDC UR6, c[0x0][0x604] ;  /* 0x0001810000067ab9 */ /* 0x000fe20000000800 */
[----:B-----5:R-:W-:Y:S01]  /*42d0*/  @!P2 FMUL R64, R64, R64 ;  /* 0x000000404040a220 */ /* 0x020fe20000400000 */
[----:B------:R-:W-:Y:S01]  /*42e0*/  FSETP.GEU.AND P2, PT, R33, -126, PT ;  /* 0xc2fc00002100780b */ /* 0x000fe20003f4e000 */
[----:B------:R-:W-:-:S03]  /*42f0*/  @!P1 FMUL R25, R25, 0.5 ;  /* 0x3f00000019199820 */ /* 0x000fc60000400000 */
[----:B------:R-:W-:Y:S01]  /*4300*/  @!P4 FMUL R29, R29, 0.5 ;  /* 0x3f0000001d1dc820 */ /* 0x000fe20000400000 */
[----:B--2---:R-:W-:Y:S01]  /*4310*/  FFMA R41, R81, UR6, -R13 ;  /* 0x0000000651297c23 */ /* 0x004fe2000800080d */
[----:B---3--:R-:W-:Y:S01]  /*4320*/  @!P6 FMUL R65, R65, R65 ;  /* 0x000000414141e220 */ /* 0x008fe20000400000 */
[----:B------:R-:W-:Y:S01]  /*4330*/  FSETP.GEU.AND P6, PT, R37, -126, PT ;  /* 0xc2fc00002500780b */ /* 0x000fe20003fce000 */
[----:B------:R-:W-:Y:S01]  /*4340*/  ULDC UR6, c[0x0][0x604] ;  /* 0x0001810000067ab9 */ /* 0x000fe20000000800 */
[----:B------:R1:W2:Y:S01]  /*4350*/  MUFU.EX2 R69, R25 ;  /* 0x0000001900457308 */ /* 0x0002a20000000800 */
[----:B------:R-:W-:Y:S01]  /*4360*/  @!P3 FMUL R72, R72, 0.5 ;  /* 0x3f0000004848b820 */ /* 0x000fe20000400000 */
[----:B----4-:R-:W-:Y:S01]  /*4370*/  @!P5 FMUL R68, R68, R68 ;  /* 0x000000444444d220 */ /* 0x010fe20000400000 */
[----:B------:R-:W-:Y:S01]  /*4380*/  FSETP.GEU.AND P5, PT, R41, -126, PT ;  /* 0xc2fc00002900780b */ /* 0x000fe20003fae000 */
[----:B------:R-:W-:-:S04]  /*4390*/  @!P2 FMUL R33, R33, 0.5 ;  /* 0x3f0000002121a820 */ /* 0x000fc80000400000 */
[----:B------:R3:W4:Y:S01]  /*43a0*/  MUFU.EX2 R73, R29 ;  /* 0x0000001d00497308 */ /* 0x0007220000000800 */
[----:B-1----:R-:W-:Y:S01]  /*43b0*/  FFMA R25, R76, UR6, -R13 ;  /* 0x000000064c197c23 */ /* 0x002fe2000800080d */
[----:B------:R-:W-:Y:S01]  /*43c0*/  ULDC UR6, c[0x0][0x604] ;  /* 0x0001810000067ab9 */ /* 0x000fe20000000800 */
[----:B------:R-:W-:-:S05]  /*43d0*/  @!P6 FMUL R37, R37, 0.5 ;  /* 0x3f0000002525e820 */ /* 0x000fca0000400000 */
[----:B------:R1:W5:Y:S01]  /*43e0*/  MUFU.EX2 R80, R33 ;  /* 0x0000002100507308 */ /* 0x0003620000000800 */
[----:B---3--:R-:W-:Y:S01]  /*43f0*/  FFMA R29, R77, UR6, -R13 ;  /* 0x000000064d1d7c23 */ /* 0x008fe2000800080d */
[----:B------:R-:W-:Y:S01]  /*4400*/  @!P5 FMUL R41, R41, 0.5 ;  /* 0x3f0000002929d820 */ /* 0x000fe20000400000 */
[----:B------:R-:W-:Y:S01]  /*4410*/  ULDC UR6, c[0x0][0x604] ;  /* 0x0001810000067ab9 */ /* 0x000fe20000000800 */
[----:B--2---:R-:W-:-:S04]  /*4420*/  @!P1 FMUL R69, R69, R69 ;  /* 0x0000004545459220 */ /* 0x004fc80000400000 */
[----:B------:R2:W3:Y:S01]  /*4430*/  MUFU.EX2 R81, R37 ;  /* 0x0000002500517308 */ /* 0x0004e20000000800 */
[--C-:B-1----:R-:W-:Y:S01]  /*4440*/  FFMA R33, R84, UR6, -R13.reuse ;  /* 0x0000000654217c23 */ /* 0x102fe2000800080d */
[----:B------:R-:W-:Y:S01]  /*4450*/  FFMA R13, R85, UR7, -R13 ;  /* 0x00000007550d7c23 */ /* 0x000fe2000800080d */
[----:B----4-:R-:W-:Y:S01]  /*4460*/  @!P4 FMUL R73, R73, R73 ;  /* 0x000000494949c220 */ /* 0x010fe20000400000 */
[----:B------:R-:W-:-:S04]  /*4470*/  FSETP.GEU.AND P4, PT, R25, -126, PT ;  /* 0xc2fc00001900780b */ /* 0x000fc80003f8e000 */
[----:B------:R1:W4:Y:S01]  /*4480*/  MUFU.EX2 R76, R41 ;  /* 0x00000029004c7308 */ /* 0x0003220000000800 */
[----:B-----5:R-:W-:Y:S01]  /*4490*/  @!P2 FMUL R80, R80, R80 ;  /* 0x000000505050a220 */ /* 0x020fe20000400000 */
[----:B------:R-:W-:Y:S01]  /*44a0*/  FSETP.GEU.AND P2, PT, R29, -126, PT ;  /* 0xc2fc00001d00780b */ /* 0x000fe20003f4e000 */
[----:B--2---:R-:W-:-:S04]  /*44b0*/  FADD R37, R14, R59 ;  /* 0x0000003b0e257221 */ /* 0x004fc80000000000 */
[----:B------:R-:W-:Y:S01]  /*44c0*/  FADD R49, R37, R48 ;  /* 0x0000003025317221 */ /* 0x000fe20000000000 */
[----:B------:R-:W-:Y:S01]  /*44d0*/  FADD R37, R17, R58 ;  /* 0x0000003a11257221 */ /* 0x000fe20000000000 */
[----:B---3--:R-:W-:Y:S01]  /*44e0*/  @!P6 FMUL R81, R81, R81 ;  /* 0x000000515151e220 */ /* 0x008fe20000400000 */
[----:B------:R-:W-:Y:S01]  /*44f0*/  FSETP.GEU.AND P6, PT, R33, -126, PT ;  /* 0xc2fc00002100780b */ /* 0x000fe20003fce000 */
[----:B-1----:R-:W-:Y:S01]  /*4500*/  FADD R41, R27, R62 ;  /* 0x0000003e1b297221 */ /* 0x002fe20000000000 */
[----:B------:R-:W-:Y:S01]  /*4510*/  @!P4 FMUL R25, R25, 0.5 ;  /* 0x3f0000001919c820 */ /* 0x000fe20000400000 */
[----:B------:R-:W1:Y:S01]  /*4520*/  MUFU.EX2 R72, R72 ;  /* 0x0000004800487308 */ /* 0x000e620000000800 */
[----:B------:R-:W-:Y:S01]  /*4530*/  FADD R48, R38, R75 ;  /* 0x0000004b26307221 */ /* 0x000fe20000000000 */
[----:B------:R-:W-:Y:S01]  /*4540*/  FADD R98, R41, R52 ;  /* 0x0000003429627221 */ /* 0x000fe20000000000 */
[----:B------:R-:W-:Y:S01]  /*4550*/  FADD R41, R30, R67 ;  /* 0x000000431e297221 */ /* 0x000fe20000000000 */
[----:B----4-:R-:W-:Y:S01]  /*4560*/  @!P5 FMUL R76, R76, R76 ;  /* 0x0000004c4c4cd220 */ /* 0x010fe20000400000 */
[----:B------:R-:W-:Y:S01]  /*4570*/  FSETP.GEU.AND P5, PT, R13, -126, PT ;  /* 0xc2fc00000d00780b */ /* 0x000fe20003fae000 */
[----:B------:R-:W-:Y:S01]  /*4580*/  FADD R52, R47, R74 ;  /* 0x0000004a2f347221 */ /* 0x000fe20000000000 */
[----:B------:R-:W-:Y:S01]  /*4590*/  FADD R100, R41, R88 ;  /* 0x0000005829647221 */ /* 0x000fe20000000000 */
[----:B------:R-:W-:Y:S01]  /*45a0*/  FADD R88, R50, R87 ;  /* 0x0000005732587221 */ /* 0x000fe20000000000 */
[----:B------:R-:W-:Y:S01]  /*45b0*/  @!P2 FMUL R29, R29, 0.5 ;  /* 0x3f0000001d1da820 */ /* 0x000fe20000400000 */
[----:B------:R-:W-:Y:S01]  /*45c0*/  FADD R53, R37, R52 ;  /* 0x0000003425357221 */ /* 0x000fe20000000000 */
[----:B------:R-:W-:Y:S01]  /*45d0*/  FADD R37, R34, R71 ;  /* 0x0000004722257221 */ /* 0x000fe20000000000 */
[----:B------:R-:W-:Y:S01]  /*45e0*/  @!P6 FMUL R33, R33, 0.5 ;  /* 0x3f0000002121e820 */ /* 0x000fe20000400000 */
[----:B------:R2:W3:Y:S01]  /*45f0*/  MUFU.EX2 R77, R25 ;  /* 0x00000019004d7308 */ /* 0x0004e20000000800 */
[----:B------:R-:W-:Y:S01]  /*4600*/  FADD R52, R43, R24 ;  /* 0x000000182b347221 */ /* 0x000fe20000000000 */
[----:B------:R-:W-:Y:S01]  /*4610*/  FADD R104, R37, R88 ;  /* 0x0000005825687221 */ /* 0x000fe20000000000 */
[----:B------:R-:W-:Y:S01]  /*4620*/  FADD R90, R86, R81 ;  /* 0x00000051565a7221 */ /* 0x000fe20000000000 */
[----:B------:R-:W-:Y:S01]  /*4630*/  FADD R37, R93, R68 ;  /* 0x000000445d257221 */ /* 0x000fe20000000000 */
[----:B------:R-:W-:Y:S01]  /*4640*/  @!P5 FMUL R13, R13, 0.5 ;  /* 0x3f0000000d0dd820 */ /* 0x000fe20000400000 */
[----:B------:R-:W-:Y:S01]  /*4650*/  FADD R92, R101, R76 ;  /* 0x0000004c655c7221 */ /* 0x000fe20000000000 */
[----:B-1----:R-:W-:Y:S01]  /*4660*/  @!P3 FMUL R72, R72, R72 ;  /* 0x000000484848b220 */ /* 0x002fe20000400000 */
[----:B------:R1:W4:Y:S01]  /*4670*/  MUFU.EX2 R84, R29 ;  /* 0x0000001d00547308 */ /* 0x0003220000000800 */
[----:B--2---:R-:W-:Y:S01]  /*4680*/  FADD R25, R15, R54 ;  /* 0x000000360f197221 */ /* 0x004fe20000000000 */
[----:B------:R-:W-:Y:S01]  /*4690*/  FADD R96, R37, R92 ;  /* 0x0000005c25607221 */ /* 0x000fe20000000000 */
[----:B------:R-:W-:Y:S01]  /*46a0*/  FADD R49, R49, R98 ;  /* 0x0000006231317221 */ /* 0x000fe20000000000 */
[----:B------:R-:W-:Y:S01]  /*46b0*/  F2FP.BF16.F32.PACK_AB R47, R42, R47 ;  /* 0x0000002f2a2f723e */ /* 0x000fe200000010ff */
[----:B------:R-:W-:Y:S01]  /*46c0*/  FADD R51, R25, R48 ;  /* 0x0000003019337221 */ /* 0x000fe20000000000 */
[----:B------:R-:W-:Y:S01]  /*46d0*/  FADD R25, R26, R63 ;  /* 0x0000003f1a197221 */ /* 0x000fe20000000000 */
[----:B------:R-:W-:Y:S01]  /*46e0*/  FADD R48, R42, R79 ;  /* 0x0000004f2a307221 */ /* 0x000fe20000000000 */
[----:B------:R2:W5:Y:S01]  /*46f0*/  MUFU.EX2 R85, R33 ;  /* 0x0000002100557308 */ /* 0x0005620000000800 */
[----:B-1----:R-:W-:Y:S01]  /*4700*/  FADD R29, R31, R66 ;  /* 0x000000421f1d7221 */ /* 0x002fe20000000000 */
[----:B---3--:R-:W-:Y:S01]  /*4710*/  @!P4 FMUL R77, R77, R77 ;  /* 0x0000004d4d4dc220 */ /* 0x008fe20000400000 */
[----:B------:R-:W-:Y:S01]  /*4720*/  FADD R55, R25, R48 ;  /* 0x0000003019377221 */ /* 0x000fe20000000000 */
[----:B------:R-:W-:Y:S01]  /*4730*/  FADD R25, R28, R103 ;  /* 0x000000671c197221 */ /* 0x000fe20000000000 */
[----:B------:R-:W-:Y:S01]  /*4740*/  FADD R102, R29, R52 ;  /* 0x000000341d667221 */ /* 0x000fe20000000000 */
[----:B------:R-:W-:Y:S01]  /*4750*/  FADD R48, R44, R73 ;  /* 0x000000492c307221 */ /* 0x000fe20000000000 */
[----:B------:R-:W-:Y:S01]  /*4760*/  FADD R29, R89, R60 ;  /* 0x0000003c591d7221 */ /* 0x000fe20000000000 */
[----:B------:R1:W3:Y:S01]  /*4770*/  MUFU.EX2 R88, R13 ;  /* 0x0000000d00587308 */ /* 0x0002e20000000800 */
[----:B--2---:R-:W-:Y:S01]  /*4780*/  FADD R33, R36, R65 ;  /* 0x0000004124217221 */ /* 0x004fe20000000000 */
[----:B------:R-:W-:Y:S01]  /*4790*/  FADD R52, R97, R80 ;  /* 0x0000005061347221 */ /* 0x000fe20000000000 */
[----:B----4-:R-:W-:Y:S01]  /*47a0*/  @!P2 FMUL R84, R84, R84 ;  /* 0x000000545454a220 */ /* 0x010fe20000400000 */
[----:B------:R-:W-:Y:S01]  /*47b0*/  FADD R41, R25, R48 ;  /* 0x0000003019297221 */ /* 0x000fe20000000000 */
[----:B------:R-:W-:Y:S01]  /*47c0*/  FADD R94, R33, R90 ;  /* 0x0000005a215e7221 */ /* 0x000fe20000000000 */
[----:B------:R-:W-:Y:S01]  /*47d0*/  FADD R45, R29, R52 ;  /* 0x000000341d2d7221 */ /* 0x000fe20000000000 */
[----:B------:R-:W-:Y:S01]  /*47e0*/  FADD R48, R82, R77 ;  /* 0x0000004d52307221 */ /* 0x000fe20000000000 */
[----:B------:R-:W-:Y:S01]  /*47f0*/  FADD R29, R40, R69 ;  /* 0x00000045281d7221 */ /* 0x000fe20000000000 */
[----:B-----5:R-:W-:Y:S01]  /*4800*/  @!P6 FMUL R85, R85, R85 ;  /* 0x000000555555e220 */ /* 0x020fe20000400000 */
[----:B-1----:R-:W-:Y:S01]  /*4810*/  FADD R13, R32, R61 ;  /* 0x0000003d200d7221 */ /* 0x002fe20000000000 */
[----:B------:R-:W-:Y:S01]  /*4820*/  FADD R25, R91, R64 ;  /* 0x000000405b197221 */ /* 0x000fe20000000000 */
[----:B------:R-:W-:Y:S01]  /*4830*/  FADD R52, R99, R84 ;  /* 0x0000005463347221 */ /* 0x000fe20000000000 */
[----:B------:R-:W-:Y:S01]  /*4840*/  FADD R90, R56, R85 ;  /* 0x00000055385a7221 */ /* 0x000fe20000000000 */
[----:B------:R-:W-:Y:S01]  /*4850*/  FADD R33, R95, R72 ;  /* 0x000000485f217221 */ /* 0x000fe20000000000 */
[----:B------:R-:W-:Y:S01]  /*4860*/  FADD R13, R13, R48 ;  /* 0x000000300d0d7221 */ /* 0x000fe20000000000 */
[----:B------:R-:W-:Y:S01]  /*4870*/  FADD R25, R25, R52 ;  /* 0x0000003419197221 */ /* 0x000fe20000000000 */
[----:B---3--:R-:W-:Y:S01]  /*4880*/  @!P5 FMUL R88, R88, R88 ;  /* 0x000000585858d220 */ /* 0x008fe20000400000 */
[----:B------:R-:W-:Y:S01]  /*4890*/  FADD R90, R29, R90 ;  /* 0x0000005a1d5a7221 */ /* 0x000fe20000000000 */
        /* <DEDUP_REMOVED lines=12> */
[----:B------:R-:W-:Y:S01]  /*4960*/  F2FP.BF16.F32.PACK_AB R53, R15, R14 ;  /* 0x0000000e0f35723e */ /* 0x000fe200000010ff */
[----:B------:R-:W-:Y:S01]  /*4970*/  FADD R13, R49, R104 ;  /* 0x00000068310d7221 */ /* 0x000fe20000000000 */
[----:B------:R-:W-:Y:S01]  /*4980*/  FADD R92, R45, R92 ;  /* 0x0000005c2d5c7221 */ /* 0x000fe20000000000 */
[----:B------:R-:W-:-:S02]  /*4990*/  F2FP.BF16.F32.PACK_AB R49, R30, R27 ;  /* 0x0000001b1e31723e */ /* 0x000fc400000010ff */
[----:B------:R-:W-:Y:S01]  /*49a0*/  F2FP.BF16.F32.PACK_AB R43, R50, R43 ;  /* 0x0000002b322b723e */ /* 0x000fe200000010ff */
[----:B------:R-:W-:Y:S01]  /*49b0*/  FADD R15, R41, R92 ;  /* 0x0000005c290f7221 */ /* 0x000fe20000000000 */
[----:B------:R-:W-:Y:S02]  /*49c0*/  F2FP.BF16.F32.PACK_AB R37, R54, R59 ;  /* 0x0000003b3625723e */ /* 0x000fe400000010ff */
[----:B------:R-:W-:Y:S02]  /*49d0*/  F2FP.BF16.F32.PACK_AB R55, R26, R17 ;  /* 0x000000111a37723e */ /* 0x000fe400000010ff */
[----:B------:R-:W-:Y:S02]  /*49e0*/  F2FP.BF16.F32.PACK_AB R51, R34, R31 ;  /* 0x0000001f2233723e */ /* 0x000fe400000010ff */
[----:B------:R-:W-:Y:S02]  /*49f0*/  F2FP.BF16.F32.PACK_AB R45, R38, R35 ;  /* 0x00000023262d723e */ /* 0x000fe400000010ff */
[----:B------:R-:W-:-:S02]  /*4a00*/  F2FP.BF16.F32.PACK_AB R41, R46, R39 ;  /* 0x000000272e29723e */ /* 0x000fc400000010ff */
[----:B------:R-:W-:Y:S02]  /*4a10*/  F2FP.BF16.F32.PACK_AB R27, R87, R24 ;  /* 0x00000018571b723e */ /* 0x000fe400000010ff */
        /* <DEDUP_REMOVED lines=22> */
[----:B------:R-:W-:-:S02]  /*4b80*/  MOV R17, 0x2 ;  /* 0x0000000200117802 */ /* 0x000fc40000000f00 */
[----:B------:R-:W-:-:S07]  /*4b90*/  SHF.L.U32 R57, RZ, 0x1f, RZ ;  /* 0x0000001fff397819 */ /* 0x000fce00000006ff */
.L_x_23:
[----:B-1----:R1:W2:Y:S02]  /*4ba0*/  SYNCS.PHASECHK.TRANS64.TRYWAIT P1, [R2+URZ+0x16808], R57 ;  /* 0x01680839020075a7 */ /* 0x0022a4000802017f */
[----:B--2---:R-:W-:Y:S05]  /*4bb0*/  @!P1 NANOSLEEP.SYNCS 0x989680 ;  /* 0x009896800000995d */ /* 0x004fea0003900000 */
[----:B------:R-:W2:Y:S02]  /*4bc0*/  @!P1 SYNCS.PHASECHK.TRANS64 P1, [R2+URZ+0x16808], R57 ;  /* 0x01680839020095a7 */ /* 0x000ea4000802007f */
[----:B--2---:R-:W-:Y:S05]  /*4bd0*/  @!P1 BRA `(.L_x_23) ;  /* 0xfffffffc00f09947 */ /* 0x004fea000383ffff */
[----:B------:R-:W-:Y:S01]  /*4be0*/  UIADD3 UR6, UR14, 0x500, URZ ;  /* 0x000005000e067890 */ /* 0x000fe2000fffe03f */
[----:B------:R-:W-:Y:S01]  /*4bf0*/  WARPGROUP.ARRIVE ;  /* 0x00000000000079c5 */ /* 0x000fe20000000000 */
[----:B------:R-:W-:Y:S01]  /*4c00*/  UMOV UR7, 0xc0000010 ;  /* 0xc000001000077882 */ /* 0x000fe20000000000 */
[----:B------:R-:W-:Y:S01]  /*4c10*/  UIADD3 UR8, UR14, 0x600, URZ ;  /* 0x000006000e087890 */ /* 0x000fe2000fffe03f */
[C---:B------:R-:W-:Y:S01]  /*4c20*/  ISETP.GE.AND P1, PT, R131.reuse, 0x3, PT ;  /* 0x000000038300780c */ /* 0x040fe20003f26270 */
[----:B------:R-:W-:Y:S01]  /*4c30*/  UMOV UR19, 0xc0000010 ;  /* 0xc000001000137882 */ /* 0x000fe20000000000 */
[----:B------:R-:W-:Y:S01]  /*4c40*/  UIADD3 UR10, UR14, 0x700, URZ ;  /* 0x000007000e0a7890 */ /* 0x000fe2000fffe03f */
[----:B------:R-:W-:Y:S01]  /*4c50*/  VIADD R14, R2, 0x16820 ;  /* 0x00016820020e7836 */ /* 0x000fe20000000000 */
[----:B------:R-:W-:Y:S01]  /*4c60*/  UMOV UR11, 0xc0000010 ;  /* 0xc0000010000b7882 */ /* 0x000fe20000000000 */
[----:B------:R-:W-:Y:S01]  /*4c70*/  HGMMA.64x16x16.F32.BF16 R120, R52, gdesc[UR4].tnspB, RZ, !UPT, gsb0 ;  /* 0x4020000434787df0 */ /* 0x000fe2000c0018ff */
[----:B------:R-:W-:Y:S01]  /*4c80*/  UMOV UR18, UR8 ;  /* 0x0000000800127c82 */ /* 0x000fe20008000000 */
[----:B------:R-:W-:Y:S01]  /*4c90*/  UIADD3 UR12, UR14, 0x800, URZ ;  /* 0x000008000e0c7890 */ /* 0x000fe2000fffe03f */
[----:B------:R-:W-:Y:S01]  /*4ca0*/  VIADD R12, R12, 0x80 ;  /* 0x000000800c0c7836 */ /* 0x000fe20000000000 */
[----:B------:R-:W-:Y:S01]  /*4cb0*/  UIADD3 UR6, UR14, 0x900, URZ ;  /* 0x000009000e067890 */ /* 0x000fe2000fffe03f */
[----:B------:R-:W-:Y:S01]  /*4cc0*/  IADD3 R131, R131, -0x1, RZ ;  /* 0xffffffff83837810 */ /* 0x000fe20007ffe0ff */
[----:B------:R-:W-:Y:S01]  /*4cd0*/  UMOV UR7, 0xc0000010 ;  /* 0xc000001000077882 */ /* 0x000fe20000000000 */
[----:B------:R-:W-:Y:S01]  /*4ce0*/  UIADD3 UR8, UR14, 0x620, URZ ;  /* 0x000006200e087890 */ /* 0x000fe2000fffe03f */
[----:B------:R-:W-:-:S02]  /*4cf0*/  WARPGROUP.DEPBAR.LE gsb0, 0x0 ;  /* 0x00008000000079c5 */ /* 0x000fc40000010000 */
[----:B------:R-:W-:-:S06]  /*4d00*/  WARPGROUP.ARRIVE ;  /* 0x00000000000079c5 */ /* 0x000fcc0000000000 */
[----:B------:R-:W-:Y:S01]  /*4d10*/  HGMMA.64x16x16.F32.BF16 R112, R52, gdesc[UR16].tnspB, RZ, !UPT, gsb0 ;  /* 0x4020001034707df0 */ /* 0x000fe2000c0018ff */
[----:B------:R-:W-:Y:S01]  /*4d20*/  UMOV UR18, UR8 ;  /* 0x0000000800127c82 */ /* 0x000fe20008000000 */
[----:B------:R-:W-:Y:S01]  /*4d30*/  UMOV UR19, 0xc0000010 ;  /* 0xc000001000137882 */ /* 0x000fe20000000000 */
[----:B------:R-:W-:Y:S01]  /*4d40*/  UIADD3 UR8, UR14, 0x640, URZ ;  /* 0x000006400e087890 */ /* 0x000fe2000fffe03f */
[----:B------:R-:W-:Y:S02]  /*4d50*/  WARPGROUP.DEPBAR.LE gsb0, 0x0 ;  /* 0x00008000000079c5 */ /* 0x000fe40000010000 */
        /* <DEDUP_REMOVED lines=8> */
[----:B------:R-:W-:Y:S01]  /*4de0*/  UIADD3 UR10, UR14, 0x720, URZ ;  /* 0x000007200e0a7890 */ /* 0x000fe2000fffe03f */
[----:B------:R-:W-:Y:S01]  /*4df0*/  UMOV UR11, 0xc0000010 ;  /* 0xc0000010000b7882 */ /* 0x000fe20000000000 */
[----:B------:R-:W-:Y:S02]  /*4e00*/  WARPGROUP.DEPBAR.LE gsb0, 0x0 ;  /* 0x00008000000079c5 */ /* 0x000fe40000010000 */
[----:B------:R-:W-:-:S06]  /*4e10*/  WARPGROUP.ARRIVE ;  /* 0x00000000000079c5 */ /* 0x000fcc0000000000 */
[----:B------:R-:W-:Y:S01]  /*4e20*/  HGMMA.64x16x16.F32.BF16 R88, R52, gdesc[UR4].tnspB, RZ, !UPT, gsb0 ;  /* 0x4020000434587df0 */ /* 0x000fe2000c0018ff */
[----:B------:R-:W-:Y:S01]  /*4e30*/  UIADD3 UR6, UR14, 0x520, URZ ;  /* 0x000005200e067890 */ /* 0x000fe2000fffe03f */
[----:B------:R-:W-:Y:S01]  /*4e40*/  UMOV UR7, 0xc0000010 ;  /* 0xc000001000077882 */ /* 0x000fe20000000000 */
[----:B------:R-:W-:Y:S02]  /*4e50*/  WARPGROUP.DEPBAR.LE gsb0, 0x0 ;  /* 0x00008000000079c5 */ /* 0x000fe40000010000 */
[----:B------:R-:W-:-:S06]  /*4e60*/  WARPGROUP.ARRIVE ;  /* 0x00000000000079c5 */ /* 0x000fcc0000000000 */
[----:B------:R-:W-:Y:S01]  /*4e70*/  HGMMA.64x16x16.F32.BF16 R120, R48, gdesc[UR4].tnspB, R120, gsb0 ;  /* 0x4020000430787df0 */ /* 0x000fe20008001878 */
[----:B------:R-:W-:Y:S01]  /*4e80*/  UIADD3 UR6, UR14, 0x920, URZ ;  /* 0x000009200e067890 */ /* 0x000fe2000fffe03f */
[----:B------:R-:W-:Y:S01]  /*4e90*/  UMOV UR7, 0xc0000010 ;  /* 0xc000001000077882 */ /* 0x000fe20000000000 */
[----:B------:R-:W-:Y:S02]  /*4ea0*/  WARPGROUP.DEPBAR.LE gsb0, 0x0 ;  /* 0x00008000000079c5 */ /* 0x000fe40000010000 */
[----:B------:R-:W-:-:S06]  /*4eb0*/  WARPGROUP.ARRIVE ;  /* 0x00000000000079c5 */ /* 0x000fcc0000000000 */
[----:B------:R-:W-:Y:S01]  /*4ec0*/  HGMMA.64x16x16.F32.BF16 R112, R48, gdesc[UR16].tnspB, R112, gsb0 ;  /* 0x4020001030707df0 */ /* 0x000fe20008001870 */
[----:B------:R-:W-:Y:S01]  /*4ed0*/  UMOV UR18, UR8 ;  /* 0x0000000800127c82 */ /* 0x000fe20008000000 */
[----:B------:R-:W-:Y:S01]  /*4ee0*/  UMOV UR19, 0xc0000010 ;  /* 0xc000001000137882 */ /* 0x000fe20000000000 */
[----:B------:R-:W-:Y:S01]  /*4ef0*/  UIADD3 UR8, UR14, 0x660, URZ ;  /* 0x000006600e087890 */ /* 0x000fe2000fffe03f */
        /* <DEDUP_REMOVED lines=157> */
[----:B------:R-:W-:Y:S03]  /*58d0*/  HGMMA.64x16x16.F32.BF16 R112, R24, gdesc[UR16].tnspB, R112, gsb0 ;  /* 0x4020001018707df0 */ /* 0x000fe60008001870 */
[----:B------:R-:W-:Y:S02]  /*58e0*/  WARPGROUP.DEPBAR.LE gsb0, 0x0 ;  /* 0x00008000000079c5 */ /* 0x000fe40000010000 */
[----:B------:R-:W-:-:S06]  /*58f0*/  WARPGROUP.ARRIVE ;  /* 0x00000000000079c5 */ /* 0x000fcc0000000000 */
[----:B------:R-:W-:Y:S01]  /*5900*/  HGMMA.64x16x16.F32.BF16 R104, R24, gdesc[UR8].tnspB, R104, gsb0 ;  /* 0x4020000818687df0 */ /* 0x000fe20008001868 */
[----:B------:R-:W-:Y:S01]  /*5910*/  UMOV UR10, UR12 ;  /* 0x0000000c000a7c82 */ /* 0x000fe20008000000 */
[----:B------:R-:W-:Y:S01]  /*5920*/  UMOV UR11, 0xc0000010 ;  /* 0xc0000010000b7882 */ /* 0x000fe20000000000 */
[----:B------:R-:W-:Y:S02]  /*5930*/  WARPGROUP.DEPBAR.LE gsb0, 0x0 ;  /* 0x00008000000079c5 */ /* 0x000fe40000010000 */
[----:B------:R-:W-:-:S06]  /*5940*/  WARPGROUP.ARRIVE ;  /* 0x00000000000079c5 */ /* 0x000fcc0000000000 */
[----:B------:R-:W-:Y:S03]  /*5950*/  HGMMA.64x16x16.F32.BF16 R96, R24, gdesc[UR8].tnspB, R96, gsb0 ;  /* 0x4020000818607df0 */ /* 0x000fe60008001860 */
[----:B------:R-:W-:Y:S02]  /*5960*/  WARPGROUP.DEPBAR.LE gsb0, 0x0 ;  /* 0x00008000000079c5 */ /* 0x000fe40000010000 */
[----:B------:R-:W-:-:S06]  /*5970*/  WARPGROUP.ARRIVE ;  /* 0x00000000000079c5 */ /* 0x000fcc0000000000 */
[----:B------:R-:W-:Y:S03]  /*5980*/  HGMMA.64x16x16.F32.BF16 R88, R24, gdesc[UR4].tnspB, R88, gsb0 ;  /* 0x4020000418587df0 */ /* 0x000fe60008001858 */
[----:B------:R-:W-:Y:S02]  /*5990*/  WARPGROUP.DEPBAR.LE gsb0, 0x0 ;  /* 0x00008000000079c5 */ /* 0x000fe40000010000 */
[----:B------:R-:W-:-:S04]  /*59a0*/  PRMT R24, RZ, 0x654, R14 ;  /* 0x00000654ff187816 */ /* 0x000fc8000000000e */
[----:B------:R2:W-:Y:S01]  /*59b0*/  SYNCS.ARRIVE.TRANS64.RED.A1T0 RZ, [R24+URZ], RZ ;  /* 0x000000ff18ff79a7 */ /* 0x0005e2000810043f */
[----:B------:R-:W-:Y:S05]  /*59c0*/  @!P1 BRA `(.L_x_24) ;  /* 0x0000003c00809947 */ /* 0x000fea0003800000 */
[----:B------:R-:W-:Y:S01]  /*59d0*/  IMAD.MOV.U32 R133, RZ, RZ, R22 ;  /* 0x000000ffff857224 */ /* 0x000fe200078e0016 */
[----:B------:R-:W-:Y:S01]  /*59e0*/  MOV R17, 0x2 ;  /* 0x0000000200117802 */ /* 0x000fe20000000f00 */
[----:B------:R-:W-:Y:S01]  /*59f0*/  IMAD.MOV.U32 R129, RZ, RZ, R23 ;  /* 0x000000ffff817224 */ /* 0x000fe200078e0017 */
[----:B------:R-:W-:Y:S01]  /*5a00*/  ULDC.64 UR22, c[0x0][0x198] ;  /* 0x0000660000167ab9 */ /* 0x000fe20000000a00 */
[----:B------:R-:W-:Y:S02]  /*5a10*/  IMAD.MOV.U32 R7, RZ, RZ, 0x1 ;  /* 0x00000001ff077424 */ /* 0x000fe400078e00ff */
[----:B------:R-:W-:-:S07]  /*5a20*/  IMAD.MOV.U32 R4, RZ, RZ, RZ ;  /* 0x000000ffff047224 */ /* 0x000fce00078e00ff */
.L_x_36:
[----:B------:R-:W-:Y:S01]  /*5a30*/  ISETP.GT.AND P1, PT, R131, 0x2, PT ;  /* 0x000000028300780c */ /* 0x000fe20003f24270 */
[----:B------:R-:W-:Y:S01]  /*5a40*/  IMAD R23, R17, 0x8, R2 ;  /* 0x0000000811177824 */ /* 0x000fe200078e0202 */
[----:B------:R-:W-:Y:S02]  /*5a50*/  IADD3 R131, R131, -0x1, RZ ;  /* 0xffffffff83837810 */ /* 0x000fe40007ffe0ff */
[----:B------:R-:W-:-:S09]  /*5a60*/  SHF.L.U32 R22, R4, 0x1f, RZ ;  /* 0x0000001f04167819 */ /* 0x000fd200000006ff */
.L_x_25:
[----:B---3--:R3:W4:Y:S02]  /*5a70*/  SYNCS.PHASECHK.TRANS64.TRYWAIT P2, [R23+URZ+0x16800], R22 ;  /* 0x01680016170075a7 */ /* 0x008724000804017f */
[----:B----4-:R-:W-:Y:S05]  /*5a80*/  @!P2 NANOSLEEP.SYNCS 0x989680 ;  /* 0x009896800000a95d */ /* 0x010fea0003900000 */
[----:B------:R-:W4:Y:S02]  /*5a90*/  @!P2 SYNCS.PHASECHK.TRANS64 P2, [R23+URZ+0x16800], R22 ;  /* 0x016800161700a5a7 */ /* 0x000f24000804007f */
[----:B----4-:R-:W-:Y:S05]  /*5aa0*/  @!P2 BRA `(.L_x_25) ;  /* 0xfffffffc00f0a947 */ /* 0x010fea000383ffff */
[----:B------:R-:W-:Y:S05]  /*5ab0*/  WARPSYNC.ALL ;  /* 0x0000000000007948 */ /* 0x000fea0003800000 */
[----:B------:R-:W-:Y:S01]  /*5ac0*/  R2UR UR6, R17 ;  /* 0x00000000110672ca */ /* 0x000fe200000e0000 */
[----:B-12---:R-:W-:Y:S01]  /*5ad0*/  WARPGROUP.ARRIVE ;  /* 0x00000000000079c5 */ /* 0x006fe20000000000 */
[----:B------:R-:W-:Y:S01]  /*5ae0*/  R2UR UR16, R20 ;  /* 0x00000000141072ca */ /* 0x000fe200000e0000 */
[----:B------:R-:W-:Y:S01]  /*5af0*/  UMOV UR19, 0xc0000010 ;  /* 0xc000001000137882 */ /* 0x000fe20000000000 */
[----:B------:R-:W-:Y:S01]  /*5b00*/  R2UR UR17, R21 ;  /* 0x00000000151172ca */ /* 0x000fe200000e0000 */
[----:B------:R-:W-:Y:S01]  /*5b10*/  UMOV UR11, 0xc0000010 ;  /* 0xc0000010000b7882 */ /* 0x000fe20000000000 */
[----:B------:R-:W-:Y:S01]  /*5b20*/  R2UR UR8, R18 ;  /* 0x00000000120872ca */ /* 0x000fe200000e0000 */
[----:B------:R-:W-:Y:S01]  /*5b30*/  UMOV UR59, 0xc0000010 ;  /* 0xc0000010003b7882 */ /* 0x000fe20000000000 */
[----:B------:R-:W-:Y:S01]  /*5b40*/  R2UR UR9, R19 ;  /* 0x00000000130972ca */ /* 0x000fe200000e0000 */
[----:B------:R-:W-:Y:S01]  /*5b50*/  UMOV UR47, 0xc0000010 ;  /* 0xc0000010002f7882 */ /* 0x000fe20000000000 */
[----:B------:R-:W-:-:S03]  /*5b60*/  ISETP.NE.AND P2, PT, R10, RZ, PT ;  /* 0x000000ff0a00720c */ /* 0x000fc60003f45270 */
[----:B------:R-:W-:-:S04]  /*5b70*/  UIMAD UR6, UR6, 0x500, UR15 ;  /* 0x00000500060678a4 */ /* 0x000fc8000f8e020f */
[----:B------:R-:W-:Y:S02]  /*5b80*/  UIADD3 UR7, UR6, 0x100, URZ ;  /* 0x0000010006077890 */ /* 0x000fe4000fffe03f */
[----:B------:R-:W-:Y:S02]  /*5b90*/  UIADD3 UR58, UR6, 0x200, URZ ;  /* 0x00000200063a7890 */ /* 0x000fe4000fffe03f */
[----:B------:R-:W-:Y:S01]  /*5ba0*/  UMOV UR18, UR6 ;  /* 0x0000000600127c82 */ /* 0x000fe20008000000 */
[----:B------:R-:W-:Y:S01]  /*5bb0*/  UIADD3 UR46, UR6, 0x300, URZ ;  /* 0x00000300062e7890 */ /* 0x000fe2000fffe03f */
[----:B------:R-:W-:Y:S01]  /*5bc0*/  HGMMA.64x128x16.F32.BF16 R24, gdesc[UR16], RZ, !UPT, gsb0 ;  /* 0x01e00000101879f0 */ /* 0x000fe2000c0018ff */
[----:B------:R-:W-:Y:S01]  /*5bd0*/  UMOV UR10, UR7 ;  /* 0x00000007000a7c82 */ /* 0x000fe20008000000 */
[----:B------:R-:W-:Y:S01]  /*5be0*/  UIADD3 UR6, UR6, 0x400, URZ ;  /* 0x0000040006067890 */ /* 0x000fe2000fffe03f */
[----:B------:R-:W-:Y:S01]  /*5bf0*/  UMOV UR7, 0xc0000010 ;  /* 0xc000001000077882 */ /* 0x000fe20000000000 */
[----:B------:R-:W-:-:S02]  /*5c00*/  WARPGROUP.DEPBAR.LE gsb0, 0x0 ;  /* 0x00008000000079c5 */ /* 0x000fc40000010000 */
[----:B------:R-:W-:-:S06]  /*5c10*/  WARPGROUP.ARRIVE ;  /* 0x00000000000079c5 */ /* 0x000fcc0000000000 */
[----:B------:R-:W-:Y:S03]  /*5c20*/  HGMMA.64x128x16.F32.BF16 R24, gdesc[UR8], R24, gsb0 ;  /* 0x01e00000081879f0 */ /* 0x000fe60008001818 */
[----:B------:R-:W-:Y:S02]  /*5c30*/  WARPGROUP.DEPBAR.LE gsb0, 0x0 ;  /* 0x00008000000079c5 */ /* 0x000fe40000010000 */
[----:B------:R-:W-:-:S07]  /*5c40*/  WARPGROUP.ARRIVE ;  /* 0x00000000000079c5 */ /* 0x000fce0000000000 */
        /* <DEDUP_REMOVED lines=8> */
[----:B------:R-:W-:Y:S05]  /*5cd0*/  @P2 BRA `(.L_x_26) ;  /* 0x0000000000fc2947 */ /* 0x000fea0003800000 */
[----:B------:R-:W-:-:S13]  /*5ce0*/  ISETP.LT.OR P3, PT, R8, 0x1, !P0 ;  /* 0x000000010800780c */ /* 0x000fda0004761670 */
[----:B------:R-:W-:Y:S05]  /*5cf0*/  @P3 BRA `(.L_x_27) ;  /* 0x0000000000f03947 */ /* 0x000fea0003800000 */
[----:B------:R-:W-:Y:S01]  /*5d00*/  ISETP.NE.AND P4, PT, R0, RZ, PT ;  /* 0x000000ff0000720c */ /* 0x000fe20003f85270 */
[----:B---3--:R-:W-:Y:S01]  /*5d10*/  IMAD R22, R5, 0x8, R2 ;  /* 0x0000000805167824 */ /* 0x008fe200078e0202 */
[----:B------:R-:W-:-:S11]  /*5d20*/  SHF.L.U32 R23, R6, 0x1f, RZ ;  /* 0x0000001f06177819 */ /* 0x000fd600000006ff */
.L_x_28:
[----:B-1----:R1:W2:Y:S02]  /*5d30*/  SYNCS.PHASECHK.TRANS64.TRYWAIT P3, [R22+URZ+0x16820], R23 ;  /* 0x01682017160075a7 */ /* 0x0022a4000806017f */
[----:B--2---:R-:W-:Y:S05]  /*5d40*/  @!P3 NANOSLEEP.SYNCS 0x989680 ;  /* 0x009896800000b95d */ /* 0x004fea0003900000 */
[----:B------:R-:W2:Y:S02]  /*5d50*/  @!P3 SYNCS.PHASECHK.TRANS64 P3, [R22+URZ+0x16820], R23 ;  /* 0x016820171600b5a7 */ /* 0x000ea4000806007f */
[----:B--2---:R-:W-:Y:S05]  /*5d60*/  @!P3 BRA `(.L_x_28) ;  /* 0xfffffffc00f0b947 */ /* 0x004fea000383ffff */
[----:B------:R-:W-:Y:S05]  /*5d70*/  @P4 BRA `(.L_x_29) ;  /* 0x0000000000144947 */ /* 0x000fea0003800000 */
[----:B------:R-:W-:Y:S02]  /*5d80*/  LOP3.LUT P3, RZ, R16, 0x1f, RZ, 0xc0, !PT ;  /* 0x0000001f10ff7812 */ /* 0x000fe4000786c0ff */
[----:B-1----:R-:W-:-:S04]  /*5d90*/  MOV R23, 0x5000 ;  /* 0x0000500000177802 */ /* 0x002fc80000000f00 */
[----:B------:R2:W-:Y:S07]  /*5da0*/  SYNCS.ARRIVE.TRANS64 RZ, [R22+URZ+0x16800], R23 ;  /* 0x0168001716ff79a7 */ /* 0x0005ee000800003f */
[----:B------:R-:W-:Y:S05]  /*5db0*/  @!P3 BRA `(.L_x_29) ;  /* 0x000000000004b947 */ /* 0x000fea0003800000 */
[----:B------:R-:W-:Y:S01]  /*5dc0*/  BPT.TRAP 0x1 ;  /* 0x000000040000795c */ /* 0x000fe20000300000 */
.L_x_29:
[----:B-12---:R-:W-:Y:S01]  /*5dd0*/  IMAD R23, R5, 0x5000, R2 ;  /* 0x0000500005177824 */ /* 0x006fe200078e0202 */
[----:B------:R-:W-:Y:S01]  /*5de0*/  R2UR UR49, R22 ;  /* 0x00000000163172ca */ /* 0x000fe200000e0000 */
[----:B------:R-:W-:Y:S01]  /*5df0*/  UIADD3 UR6, UP0, UR22, 0x1f0, URZ ;  /* 0x000001f016067890 */ /* 0x000fe2000ff1e03f */
[----:B------:R-:W-:Y:S01]  /*5e00*/  R2UR UR51, R9 ;  /* 0x00000000093372ca */ /* 0x000fe200000e0000 */
[----:B------:R-:W-:Y:S01]  /*5e10*/  UMOV UR30, 0x0 ;  /* 0x00000000001e7882 */ /* 0x000fe20000000000 */
[----:B------:R-:W-:Y:S01]  /*5e20*/  R2UR UR8, R23 ;  /* 0x00000000170872ca */ /* 0x000fe200000e0000 */
[----:B------:R-:W-:Y:S01]  /*5e30*/  UIADD3.X UR7, URZ, UR23, URZ, UP0, !UPT ;  /* 0x000000173f077290 */ /* 0x000fe200087fe43f */
[----:B------:R-:W-:Y:S01]  /*5e40*/  VIADD R5, R5, 0x1 ;  /* 0x0000000105057836 */ /* 0x000fe20000000000 */
[----:B------:R-:W-:Y:S01]  /*5e50*/  UMOV UR31, 0x10000000 ;  /* 0x10000000001f7882 */ /* 0x000fe20000000000 */
[----:B------:R-:W-:Y:S01]  /*5e60*/  UMOV UR50, URZ ;  /* 0x0000003f00327c82 */ /* 0x000fe20008000000 */
[----:B------:R-:W-:Y:S01]  /*5e70*/  UMOV UR34, 0x10 ;  /* 0x0000001000227882 */ /* 0x000fe20000000000 */
[----:B------:R-:W-:Y:S01]  /*5e80*/  UMOV UR36, UR52 ;  /* 0x0000003400247c82 */ /* 0x000fe20008000000 */
[----:B------:R-:W-:Y:S01]  /*5e90*/  UMOV UR37, UR53 ;  /* 0x0000003500257c82 */ /* 0x000fe20008000000 */
[----:B------:R-:W-:Y:S01]  /*5ea0*/  UMOV UR26, 0x20 ;  /* 0x00000020001a7882 */ /* 0x000fe20000000000 */
[----:B------:R-:W-:Y:S01]  /*5eb0*/  UIADD3 UR49, UR49, 0x16800, URZ ;  /* 0x0001680031317890 */ /* 0x000fe2000fffe03f */
[----:B------:R-:W-:Y:S01]  /*5ec0*/  ISETP.NE.AND P3, PT, R5, 0x4, PT ;  /* 0x000000040500780c */ /* 0x000fe20003f65270 */
[----:B------:R-:W-:-:S02]  /*5ed0*/  USHF.L.U32 UR51, UR51, 0x7, URZ ;  /* 0x0000000733337899 */ /* 0x000fc4000800063f */
[----:B------:R-:W-:Y:S01]  /*5ee0*/  UIADD3 UR48, UR8, 0x2800, URZ ;  /* 0x0000280008307890 */ /* 0x000fe2000fffe03f */
[----:B------:R-:W-:Y:S01]  /*5ef0*/  SEL R23, RZ, 0x1, P3 ;  /* 0x00000001ff177807 */ /* 0x000fe20001800000 */
[----:B------:R-:W-:Y:S01]  /*5f00*/  UIADD3 UR32, UR8, 0x3800, URZ ;  /* 0x0000380008207890 */ /* 0x000fe2000fffe03f */
[----:B------:R-:W-:Y:S01]  /*5f10*/  SEL R5, R5, RZ, P3 ;  /* 0x000000ff05057207 */ /* 0x000fe20001800000 */
[----:B------:R-:W-:Y:S01]  /*5f20*/  UIADD3 UR24, UR8, 0x4800, URZ ;  /* 0x0000480008187890 */ /* 0x000fe2000fffe03f */
[----:B------:R-:W-:Y:S01]  /*5f30*/  LOP3.LUT R6, R6, R23, RZ, 0x3c, !PT ;  /* 0x0000001706067212 */ /* 0x000fe200078e3cff */
[----:B------:R-:W-:Y:S02]  /*5f40*/  UIADD3 UR16, UR8, 0x5800, URZ ;  /* 0x0000580008107890 */ /* 0x000fe4000fffe03f */
[----:B------:R-:W-:Y:S01]  /*5f50*/  UIADD3 UR8, UR8, 0x6800, URZ ;  /* 0x0000680008087890 */ /* 0x000fe2000fffe03f */
[----:B------:R1:W-:Y:S01]  /*5f60*/  UTMALDG.4D [UR48], [UR6], desc[UR30] ;  /* 0x00001e30060075b4 */ /* 0x0003e20008019000 */
[----:B------:R-:W-:Y:S01]  /*5f70*/  UMOV UR33, UR49 ;  /* 0x0000003100217c82 */ /* 0x000fe20008000000 */
[----:B------:R-:W-:Y:S01]  /*5f80*/  UMOV UR35, UR51 ;  /* 0x0000003300237c82 */ /* 0x000fe20008000000 */
        /* <DEDUP_REMOVED lines=19> */
.L_x_27:
[----:B------:R-:W-:-:S07]  /*60c0*/  VIADD R8, R8, 0xffffffff ;  /* 0xffffffff08087836 */ /* 0x000fce0000000000 */
.L_x_26:
[----:B------:R-:W-:Y:S01]  /*60d0*/  IADD3 R17, R17, 0x1, RZ ;  /* 0x0000000111117810 */ /* 0x000fe20007ffe0ff */
[----:B------:R-:W-:Y:S05]  /*60e0*/  WARPSYNC.ALL ;  /* 0x0000000000007948 */ /* 0x000fea0003800000 */
[----:B------:R-:W-:-:S04]  /*60f0*/  ISETP.NE.AND P3, PT, R17, 0x4, PT ;  /* 0x000000041100780c */ /* 0x000fc80003f65270 */
[----:B---3--:R-:W-:Y:S02]  /*6100*/  SEL R23, RZ, 0x1, P3 ;  /* 0x00000001ff177807 */ /* 0x008fe40001800000 */
[----:B------:R-:W-:Y:S02]  /*6110*/  SEL R17, R17, RZ, P3 ;  /* 0x000000ff11117207 */ /* 0x000fe40001800000 */
[----:B------:R-:W-:Y:S02]  /*6120*/  LOP3.LUT R4, R4, R23, RZ, 0x3c, !PT ;  /* 0x0000001704047212 */ /* 0x000fe400078e3cff */
[----:B------:R-:W-:Y:S01]  /*6130*/  FMNMX R22, R24, R133, !PT ;  /* 0x0000008518167209 */ /* 0x000fe20007800000 */
[----:B------:R-:W-:Y:S01]  /*6140*/  ULDC UR6, c[0x0][0x604] ;  /* 0x0001810000067ab9 */ /* 0x000fe20000000800 */
[----:B------:R-:W-:Y:S02]  /*6150*/  FMNMX R128, R26, R129, !PT ;  /* 0x000000811a807209 */ /* 0x000fe40007800000 */
[----:B------:R-:W-:-:S02]  /*6160*/  FMNMX R23, R25, R22, !PT ;  /* 0x0000001619177209 */ /* 0x000fc40007800000 */
[----:B------:R-:W-:Y:S02]  /*6170*/  FMNMX R135, R27, R128, !PT ;  /* 0x000000801b877209 */ /* 0x000fe40007800000 */
[----:B------:R-:W-:Y:S02]  /*6180*/  FMNMX R22, R28, R23, !PT ;  /* 0x000000171c167209 */ /* 0x000fe40007800000 */
[----:B------:R-:W-:Y:S02]  /*6190*/  FMNMX R128, R30, R135, !PT ;  /* 0x000000871e807209 */ /* 0x000fe40007800000 */
[----:B------:R-:W-:Y:S02]  /*61a0*/  FMNMX R23, R29, R22, !PT ;  /* 0x000000161d177209 */ /* 0x000fe40007800000 */
        /* <DEDUP_REMOVED lines=57> */
[----:B------:R-:W-:Y:S01]  /*6540*/  LEA R136, R17, R2, 0x3 ;  /* 0x0000000211887211 */ /* 0x000fe200078e18ff */
[----:B------:R-:W1:Y:S04]  /*6550*/  SHFL.BFLY PT, R23, R128, 0x1, 0x1f ;  /* 0x0c201f0080177f89 */ /* 0x000e6800000e0000 */
[----:B------:R-:W2:Y:S01]  /*6560*/  SHFL.BFLY PT, R135, R130, 0x1, 0x1f ;  /* 0x0c201f0082877f89 */ /* 0x000ea200000e0000 */
[----:B-1----:R-:W-:Y:S02]  /*6570*/  FMNMX R132, R128, R23, !PT ;  /* 0x0000001780847209 */ /* 0x002fe40007800000 */
[----:B--2---:R-:W-:-:S03]  /*6580*/  FMNMX R135, R130, R135, !PT ;  /* 0x0000008782877209 */ /* 0x004fc60007800000 */
[----:B------:R-:W1:Y:S04]  /*6590*/  SHFL.BFLY PT, R23, R132, 0x2, 0x1f ;  /* 0x0c401f0084177f89 */ /* 0x000e6800000e0000 */
[----:B------:R-:W2:Y:S01]  /*65a0*/  SHFL.BFLY PT, R134, R135, 0x2, 0x1f ;  /* 0x0c401f0087867f89 */ /* 0x000ea200000e0000 */
[----:B-1----:R-:W-:Y:S02]  /*65b0*/  FMNMX R22, R132, R23, !PT ;  /* 0x0000001784167209 */ /* 0x002fe40007800000 */
[----:B--2---:R-:W-:Y:S02]  /*65c0*/  FMNMX R23, R135, R134, !PT ;  /* 0x0000008687177209 */ /* 0x004fe40007800000 */
[----:B------:R-:W-:Y:S02]  /*65d0*/  FSETP.NEU.AND P3, PT, R22, -INF , PT ;  /* 0xff8000001600780b */ /* 0x000fe40003f6d000 */
[----:B------:R-:W-:-:S02]  /*65e0*/  FSETP.NEU.AND P4, PT, R23, -INF , PT ;  /* 0xff8000001700780b */ /* 0x000fc40003f8d000 */
[----:B------:R-:W-:Y:S02]  /*65f0*/  FSEL R134, R22, RZ, P3 ;  /* 0x000000ff16867208 */ /* 0x000fe40001800000 */
[----:B------:R-:W-:-:S03]  /*6600*/  FSEL R138, R23, RZ, P4 ;  /* 0x000000ff178a7208 */ /* 0x000fc60002000000 */
[----:B------:R-:W-:Y:S02]  /*6610*/  FADD R128, -R134, R133 ;  /* 0x0000008586807221 */ /* 0x000fe40000000100 */
[----:B------:R-:W-:Y:S02]  /*6620*/  FADD R130, -R138, R129 ;  /* 0x000000818a827221 */ /* 0x000fe40000000100 */
[----:B------:R-:W-:Y:S01]  /*6630*/  FMUL R129, R128, UR6 ;  /* 0x0000000680817c20 */ /* 0x000fe20008400000 */
[----:B------:R-:W-:Y:S02]  /*6640*/  IMAD R128, R7, 0x8, R14 ;  /* 0x0000000807807824 */ /* 0x000fe400078e020e */
[----:B------:R-:W-:Y:S02]  /*6650*/  FMUL R133, R130, UR6 ;  /* 0x0000000682857c20 */ /* 0x000fe40008400000 */
[----:B------:R-:W-:-:S03]  /*6660*/  FSETP.GEU.AND P3, PT, R129, -126, PT ;  /* 0xc2fc00008100780b */ /* 0x000fc60003f6e000 */
[----:B------:R-:W-:Y:S02]  /*6670*/  FSETP.GEU.AND P4, PT, R133, -126, PT ;  /* 0xc2fc00008500780b */ /* 0x000fe40003f8e000 */
[----:B------:R-:W-:-:S04]  /*6680*/  PRMT R128, RZ, 0x654, R128 ;  /* 0x00000654ff807816 */ /* 0x000fc80000000080 */
[----:B------:R1:W-:Y:S04]  /*6690*/  SYNCS.ARRIVE.TRANS64.RED.A1T0 RZ, [R128+URZ], RZ ;  /* 0x000000ff80ff79a7 */ /* 0x0003e8000810043f */
[----:B------:R-:W-:-:S03]  /*66a0*/  @!P3 FMUL R129, R129, 0.5 ;  /* 0x3f0000008181b820 */ /* 0x000fc60000400000 */
[----:B------:R-:W-:Y:S01]  /*66b0*/  @!P4 FMUL R133, R133, 0.5 ;  /* 0x3f0000008585c820 */ /* 0x000fe20000400000 */
[----:B-1----:R-:W-:Y:S01]  /*66c0*/  VIADD R128, R7, 0x1 ;  /* 0x0000000107807836 */ /* 0x002fe20000000000 */
[----:B------:R-:W1:Y:S01]  /*66d0*/  MUFU.EX2 R132, R129 ;  /* 0x0000008100847308 */ /* 0x000e620000000800 */
[----:B------:R-:W-:-:S07]  /*66e0*/  SHF.L.U32 R7, R4, 0x1f, RZ ;  /* 0x0000001f04077819 */ /* 0x000fce00000006ff */
[----:B------:R-:W2:Y:S01]  /*66f0*/  MUFU.EX2 R130, R133 ;  /* 0x0000008500827308 */ /* 0x000ea20000000800 */
[----:B-1----:R-:W-:Y:S01]  /*6700*/  @!P3 FMUL R132, R132, R132 ;  /* 0x000000848484b220 */ /* 0x002fe20000400000 */
[----:B------:R-:W-:-:S03]  /*6710*/  ISETP.NE.AND P3, PT, R128, 0x4, PT ;  /* 0x000000048000780c */ /* 0x000fc60003f65270 */
[-C--:B------:R-:W-:Y:S01]  /*6720*/  FMUL R120, R120, R132.reuse ;  /* 0x0000008478787220 */ /* 0x080fe20000400000 */
[-C--:B------:R-:W-:Y:S01]  /*6730*/  FMUL R121, R121, R132.reuse ;  /* 0x0000008479797220 */ /* 0x080fe20000400000 */
[-C--:B------:R-:W-:Y:S01]  /*6740*/  FMUL R124, R124, R132.reuse ;  /* 0x000000847c7c7220 */ /* 0x080fe20000400000 */
[----:B------:R-:W-:Y:S01]  /*6750*/  FMUL R125, R125, R132 ;  /* 0x000000847d7d7220 */ /* 0x000fe20000400000 */
[----:B--2---:R-:W-:Y:S01]  /*6760*/  @!P4 FMUL R130, R130, R130 ;  /* 0x000000828282c220 */ /* 0x004fe20000400000 */
[-C--:B------:R-:W-:Y:S01]  /*6770*/  FMUL R112, R112, R132.reuse ;  /* 0x0000008470707220 */ /* 0x080fe20000400000 */
        /* <DEDUP_REMOVED lines=14> */
[----:B------:R-:W-:Y:S01]  /*6860*/  FMUL R93, R93, R132 ;  /* 0x000000845d5d7220 */ /* 0x000fe20000400000 */
        /* <DEDUP_REMOVED lines=19> */
[----:B------:R-:W-:-:S07]  /*69a0*/  FMUL R95, R95, R130 ;  /* 0x000000825f5f7220 */ /* 0x000fce0000400000 */
.L_x_30:
[----:B-1----:R1:W2:Y:S02]  /*69b0*/  SYNCS.PHASECHK.TRANS64.TRYWAIT P4, [R136+URZ+0x16800], R7 ;  /* 0x01680007880075a7 */ /* 0x0022a4000808017f */
[----:B--2---:R-:W-:Y:S05]  /*69c0*/  @!P4 NANOSLEEP.SYNCS 0x989680 ;  /* 0x009896800000c95d */ /* 0x004fea0003900000 */
[----:B------:R-:W2:Y:S02]  /*69d0*/  @!P4 SYNCS.PHASECHK.TRANS64 P4, [R136+URZ+0x16800], R7 ;  /* 0x016800078800c5a7 */ /* 0x000ea4000808007f */
[----:B--2---:R-:W-:Y:S05]  /*69e0*/  @!P4 BRA `(.L_x_30) ;  /* 0xfffffffc00f0c947 */ /* 0x004fea000383ffff */
[----:B------:R-:W-:Y:S01]  /*69f0*/  ULDC UR7, c[0x0][0x604] ;  /* 0x0001810000077ab9 */ /* 0x000fe20000000800 */
[C---:B------:R-:W-:Y:S01]  /*6a00*/  R2UR UR6, R17.reuse ;  /* 0x00000000110672ca */ /* 0x040fe200000e0000 */
[----:B-1----:R-:W-:Y:S01]  /*6a10*/  FMUL R7, R134, UR7 ;  /* 0x0000000786077c20 */ /* 0x002fe20008400000 */
[----:B------:R-:W-:Y:S01]  /*6a20*/  UMOV UR19, 0xc0000010 ;  /* 0xc000001000137882 */ /* 0x000fe20000000000 */
[----:B------:R-:W-:Y:S01]  /*6a30*/  UMOV UR11, 0xc0000010 ;  /* 0xc0000010000b7882 */ /* 0x000fe20000000000 */
[----:B------:R-:W-:Y:S02]  /*6a40*/  VIADD R17, R17, 0x1 ;  /* 0x0000000111117836 */ /* 0x000fe40000000000 */
[--C-:B------:R-:W-:Y:S01]  /*6a50*/  FFMA R24, R24, UR7, -R7.reuse ;  /* 0x0000000718187c23 */ /* 0x100fe20008000807 */
[--C-:B------:R-:W-:Y:S01]  /*6a60*/  FFMA R25, R25, UR7, -R7.reuse ;  /* 0x0000000719197c23 */ /* 0x100fe20008000807 */
[--C-:B------:R-:W-:Y:S01]  /*6a70*/  FFMA R133, R28, UR7, -R7.reuse ;  /* 0x000000071c857c23 */ /* 0x100fe20008000807 */
[----:B------:R-:W-:Y:S01]  /*6a80*/  FMUL R28, R138, UR7 ;  /* 0x000000078a1c7c20 */ /* 0x000fe20008400000 */
[--C-:B------:R-:W-:Y:S01]  /*6a90*/  FFMA R135, R29, UR7, -R7.reuse ;  /* 0x000000071d877c23 */ /* 0x100fe20008000807 */
[----:B------:R-:W-:Y:S01]  /*6aa0*/  FSETP.GEU.AND P6, PT, R24, -126, PT ;  /* 0xc2fc00001800780b */ /* 0x000fe20003fce000 */
[--C-:B------:R-:W-:Y:S01]  /*6ab0*/  FFMA R32, R32, UR7, -R7.reuse ;  /* 0x0000000720207c23 */ /* 0x100fe20008000807 */
[----:B------:R-:W-:Y:S01]  /*6ac0*/  FSETP.GEU.AND P5, PT, R25, -126, PT ;  /* 0xc2fc00001900780b */ /* 0x000fe20003fae000 */
[--C-:B------:R-:W-:Y:S01]  /*6ad0*/  FFMA R26, R26, UR7, -R28.reuse ;  /* 0x000000071a1a7c23 */ /* 0x100fe2000800081c */
[----:B------:R-:W-:Y:S01]  /*6ae0*/  FSETP.GEU.AND P4, PT, R133, -126, PT ;  /* 0xc2fc00008500780b */ /* 0x000fe20003f8e000 */
[--C-:B------:R-:W-:Y:S01]  /*6af0*/  FFMA R27, R27, UR7, -R28.reuse ;  /* 0x000000071b1b7c23 */ /* 0x100fe2000800081c */
[--C-:B------:R-:W-:Y:S01]  /*6b00*/  FFMA R30, R30, UR7, -R28.reuse ;  /* 0x000000071e1e7c23 */ /* 0x100fe2000800081c */
[--C-:B------:R-:W-:Y:S01]  /*6b10*/  FFMA R34, R34, UR7, -R28.reuse ;  /* 0x0000000722227c23 */ /* 0x100fe2000800081c */
[--C-:B------:R-:W-:Y:S01]  /*6b20*/  FFMA R35, R35, UR7, -R28.reuse ;  /* 0x0000000723237c23 */ /* 0x100fe2000800081c */
[--C-:B------:R-:W-:Y:S01]  /*6b30*/  FFMA R37, R37, UR7, -R7.reuse ;  /* 0x0000000725257c23 */ /* 0x100fe20008000807 */
[--C-:B------:R-:W-:Y:S01]  /*6b40*/  FFMA R38, R38, UR7, -R28.reuse ;  /* 0x0000000726267c23 */ /* 0x100fe2000800081c */
[--C-:B------:R-:W-:Y:S01]  /*6b50*/  FFMA R40, R40, UR7, -R7.reuse ;  /* 0x0000000728287c23 */ /* 0x100fe20008000807 */
[--C-:B------:R-:W-:Y:S01]  /*6b60*/  FFMA R43, R43, UR7, -R28.reuse ;  /* 0x000000072b2b7c23 */ /* 0x100fe2000800081c */
[----:B------:R-:W-:Y:S01]  /*6b70*/  @!P6 FMUL R24, R24, 0.5 ;  /* 0x3f0000001818e820 */ /* 0x000fe20000400000 */
[--C-:B------:R-:W-:Y:S01]  /*6b80*/  FFMA R44, R44, UR7, -R7.reuse ;  /* 0x000000072c2c7c23 */ /* 0x100fe20008000807 */
[----:B------:R-:W-:Y:S01]  /*6b90*/  @!P5 FMUL R25, R25, 0.5 ;  /* 0x3f0000001919d820 */ /* 0x000fe20000400000 */
[--C-:B------:R-:W-:Y:S01]  /*6ba0*/  FFMA R42, R42, UR7, -R28.reuse ;  /* 0x000000072a2a7c23 */ /* 0x100fe2000800081c */
[----:B------:R-:W-:Y:S01]  /*6bb0*/  @!P4 FMUL R133, R133, 0.5 ;  /* 0x3f0000008585c820 */ /* 0x000fe20000400000 */
[----:B------:R1:W2:Y:S01]  /*6bc0*/  MUFU.EX2 R129, R24 ;  /* 0x0000001800817308 */ /* 0x0002a20000000800 */
[--C-:B------:R-:W-:Y:S01]  /*6bd0*/  FFMA R46, R46, UR7, -R28.reuse ;  /* 0x000000072e2e7c23 */ /* 0x100fe2000800081c */
[--C-:B------:R-:W-:Y:S01]  /*6be0*/  FFMA R47, R47, UR7, -R28.reuse ;  /* 0x000000072f2f7c23 */ /* 0x100fe2000800081c */
[--C-:B------:R-:W-:Y:S01]  /*6bf0*/  FFMA R45, R45, UR7, -R7.reuse ;  /* 0x000000072d2d7c23 */ /* 0x100fe20008000807 */
[--C-:B------:R-:W-:Y:S01]  /*6c00*/  FFMA R50, R50, UR7, -R28.reuse ;  /* 0x0000000732327c23 */ /* 0x100fe2000800081c */
[--C-:B------:R-:W-:Y:S01]  /*6c10*/  FFMA R52, R52, UR7, -R7.reuse ;  /* 0x0000000734347c23 */ /* 0x100fe20008000807 */
[--C-:B------:R-:W-:Y:S01]  /*6c20*/  FFMA R53, R53, UR7, -R7.reuse ;  /* 0x0000000735357c23 */ /* 0x100fe20008000807 */
[--C-:B------:R-:W-:Y:S01]  /*6c30*/  FFMA R51, R51, UR7, -R28.reuse ;  /* 0x0000000733337c23 */ /* 0x100fe2000800081c */
[----:B------:R3:W4:Y:S01]  /*6c40*/  MUFU.EX2 R134, R25 ;  /* 0x0000001900867308 */ /* 0x0007220000000800 */
[--C-:B-1----:R-:W-:Y:S01]  /*6c50*/  FFMA R24, R31, UR7, -R28.reuse ;  /* 0x000000071f187c23 */ /* 0x102fe2000800081c */
[--C-:B------:R-:W-:Y:S01]  /*6c60*/  FFMA R55, R55, UR7, -R28.reuse ;  /* 0x0000000737377c23 */ /* 0x100fe2000800081c */
[--C-:B------:R-:W-:Y:S01]  /*6c70*/  FFMA R56, R56, UR7, -R7.reuse ;  /* 0x0000000738387c23 */ /* 0x100fe20008000807 */
[----:B------:R-:W-:Y:S01]  /*6c80*/  UIMAD UR6, UR6, 0x500, UR14 ;  /* 0x00000500060678a4 */ /* 0x000fe2000f8e020e */
[--C-:B------:R-:W-:Y:S01]  /*6c90*/  FFMA R54, R54, UR7, -R28.reuse ;  /* 0x0000000736367c23 */ /* 0x100fe2000800081c */
[--C-:B------:R-:W-:Y:S01]  /*6ca0*/  FFMA R57, R57, UR7, -R7.reuse ;  /* 0x0000000739397c23 */ /* 0x100fe20008000807 */
[--C-:B------:R-:W-:Y:S01]  /*6cb0*/  FFMA R60, R60, UR7, -R7.reuse ;  /* 0x000000073c3c7c23 */ /* 0x100fe20008000807 */
[----:B------:R-:W1:Y:S01]  /*6cc0*/  MUFU.EX2 R136, R133 ;  /* 0x0000008500887308 */ /* 0x000e620000000800 */
[----:B--2---:R-:W-:Y:S01]  /*6cd0*/  @!P6 FMUL R129, R129, R129 ;  /* 0x000000818181e220 */ /* 0x004fe20000400000 */
[----:B------:R-:W-:Y:S01]  /*6ce0*/  FSETP.GEU.AND P6, PT, R135, -126, PT ;  /* 0xc2fc00008700780b */ /* 0x000fe20003fce000 */
[----:B---3--:R-:W-:Y:S01]  /*6cf0*/  FFMA R25, R33, UR7, -R7 ;  /* 0x0000000721197c23 */ /* 0x008fe20008000807 */
[----:B------:R-:W-:Y:S01]  /*6d00*/  UMOV UR18, UR6 ;  /* 0x0000000600127c82 */ /* 0x000fe20008000000 */
[----:B------:R-:W-:Y:S01]  /*6d10*/  UIADD3 UR8, UR6, 0x100, URZ ;  /* 0x0000010006087890 */ /* 0x000fe2000fffe03f */
[----:B------:R-:W-:Y:S01]  /*6d20*/  FFMA R15, R132, R15, R129 ;  /* 0x0000000f840f7223 */ /* 0x000fe20000000081 */
[----:B------:R-:W-:Y:S01]  /*6d30*/  UIADD3 UR10, UR6, 0x200, URZ ;  /* 0x00000200060a7890 */ /* 0x000fe2000fffe03f */
[--C-:B------:R-:W-:Y:S01]  /*6d40*/  FFMA R61, R61, UR7, -R7.reuse ;  /* 0x000000073d3d7c23 */ /* 0x100fe20008000807 */
[----:B----4-:R-:W-:Y:S01]  /*6d50*/  @!P5 FMUL R134, R134, R134 ;  /* 0x000000868686d220 */ /* 0x010fe20000400000 */
[----:B------:R-:W-:Y:S01]  /*6d60*/  FSETP.GEU.AND P5, PT, R26, -126, PT ;  /* 0xc2fc00001a00780b */ /* 0x000fe20003fae000 */
[----:B------:R-:W-:Y:S01]  /*6d70*/  UIADD3 UR12, UR6, 0x300, URZ ;  /* 0x00000300060c7890 */ /* 0x000fe2000fffe03f */
[----:B------:R-:W-:Y:S01]  /*6d80*/  FFMA R62, R62, UR7, -R28 ;  /* 0x000000073e3e7c23 */ /* 0x000fe2000800081c */
[----:B------:R-:W-:Y:S01]  /*6d90*/  UIADD3 UR16, UR6, 0x400, URZ ;  /* 0x0000040006107890 */ /* 0x000fe2000fffe03f */
[----:B------:R-:W-:Y:S01]  /*6da0*/  FADD R15, R15, R134 ;  /* 0x000000860f0f7221 */ /* 0x000fe20000000000 */
[----:B------:R-:W-:Y:S01]  /*6db0*/  @!P6 FMUL R135, R135, 0.5 ;  /* 0x3f0000008787e820 */ /* 0x000fe20000400000 */
[--C-:B------:R-:W-:Y:S01]  /*6dc0*/  FFMA R63, R63, UR7, -R28.reuse ;  /* 0x000000073f3f7c23 */ /* 0x100fe2000800081c */
[----:B-1----:R-:W-:Y:S01]  /*6dd0*/  @!P4 FMUL R136, R136, R136 ;  /* 0x000000888888c220 */ /* 0x002fe20000400000 */
[----:B------:R-:W-:Y:S01]  /*6de0*/  FSETP.GEU.AND P4, PT, R27, -126, PT ;  /* 0xc2fc00001b00780b */ /* 0x000fe20003f8e000 */
[----:B------:R-:W1:Y:S01]  /*6df0*/  MUFU.EX2 R29, R135 ;  /* 0x00000087001d7308 */ /* 0x000e620000000800 */
[--C-:B------:R-:W-:Y:S01]  /*6e00*/  FFMA R65, R65, UR7, -R7.reuse ;  /* 0x0000000741417c23 */ /* 0x100fe20008000807 */
[--C-:B------:R-:W-:Y:S01]  /*6e10*/  FFMA R64, R64, UR7, -R7.reuse ;  /* 0x0000000740407c23 */ /* 0x100fe20008000807 */
[--C-:B------:R-:W-:Y:S01]  /*6e20*/  FFMA R66, R66, UR7, -R28.reuse ;  /* 0x0000000742427c23 */ /* 0x100fe2000800081c */
[----:B------:R-:W-:Y:S01]  /*6e30*/  @!P5 FMUL R26, R26, 0.5 ;  /* 0x3f0000001a1ad820 */ /* 0x000fe20000400000 */
[--C-:B------:R-:W-:Y:S01]  /*6e40*/  FFMA R67, R67, UR7, -R28.reuse ;  /* 0x0000000743437c23 */ /* 0x100fe2000800081c */
[--C-:B------:R-:W-:Y:S01]  /*6e50*/  FFMA R72, R72, UR7, -R7.reuse ;  /* 0x0000000748487c23 */ /* 0x100fe20008000807 */
[--C-:B------:R-:W-:Y:S01]  /*6e60*/  FFMA R75, R75, UR7, -R28.reuse ;  /* 0x000000074b4b7c23 */ /* 0x100fe2000800081c */
[----:B------:R2:W3:Y:S01]  /*6e70*/  MUFU.EX2 R133, R26 ;  /* 0x0000001a00857308 */ /* 0x0004e20000000800 */
[--C-:B------:R-:W-:Y:S01]  /*6e80*/  FFMA R76, R76, UR7, -R7.reuse ;  /* 0x000000074c4c7c23 */ /* 0x100fe20008000807 */
[--C-:B------:R-:W-:Y:S01]  /*6e90*/  FFMA R79, R79, UR7, -R28.reuse ;  /* 0x000000074f4f7c23 */ /* 0x100fe2000800081c */
[--C-:B------:R-:W-:Y:S01]  /*6ea0*/  FFMA R82, R82, UR7, -R28.reuse ;  /* 0x0000000752527c23 */ /* 0x100fe2000800081c */
[----:B------:R-:W-:Y:S01]  /*6eb0*/  @!P4 FMUL R27, R27, 0.5 ;  /* 0x3f0000001b1bc820 */ /* 0x000fe20000400000 */
[--C-:B------:R-:W-:Y:S01]  /*6ec0*/  FFMA R83, R83, UR7, -R28.reuse ;  /* 0x0000000753537c23 */ /* 0x100fe2000800081c */
[--C-:B------:R-:W-:Y:S01]  /*6ed0*/  FFMA R84, R84, UR7, -R7.reuse ;  /* 0x0000000754547c23 */ /* 0x100fe20008000807 */
[----:B------:R-:W-:Y:S01]  /*6ee0*/  FFMA R86, R86, UR7, -R28 ;  /* 0x0000000756567c23 */ /* 0x000fe2000800081c */
[----:B------:R-:W4:Y:S01]  /*6ef0*/  MUFU.EX2 R138, R27 ;  /* 0x0000001b008a7308 */ /* 0x000f220000000800 */
[----:B-1----:R-:W-:Y:S01]  /*6f00*/  @!P6 FMUL R29, R29, R29 ;  /* 0x0000001d1d1de220 */ /* 0x002fe20000400000 */
[----:B------:R-:W-:Y:S01]  /*6f10*/  FSETP.GEU.AND P6, PT, R30, -126, PT ;  /* 0xc2fc00001e00780b */ /* 0x000fe20003fce000 */
[----:B--2---:R-:W-:Y:S01]  /*6f20*/  FFMA R26, R36, UR7, -R7 ;  /* 0x00000007241a7c23 */ /* 0x004fe20008000807 */
[----:B---3--:R-:W-:Y:S01]  /*6f30*/  @!P5 FMUL R133, R133, R133 ;  /* 0x000000858585d220 */ /* 0x008fe20000400000 */
[----:B------:R-:W-:-:S10]  /*6f40*/  FSETP.GEU.AND P5, PT, R24, -126, PT ;  /* 0xc2fc00001800780b */ /* 0x000fd40003fae000 */
[----:B------:R-:W-:Y:S01]  /*6f50*/  @!P6 FMUL R30, R30, 0.5 ;  /* 0x3f0000001e1ee820 */ /* 0x000fe20000400000 */
[----:B----4-:R-:W-:Y:S01]  /*6f60*/  @!P4 FMUL R138, R138, R138 ;  /* 0x0000008a8a8ac220 */ /* 0x010fe20000400000 */
[----:B------:R-:W-:Y:S02]  /*6f70*/  FSETP.GEU.AND P4, PT, R32, -126, PT ;  /* 0xc2fc00002000780b */ /* 0x000fe40003f8e000 */
[----:B------:R-:W1:Y:S01]  /*6f80*/  MUFU.EX2 R140, R30 ;  /* 0x0000001e008c7308 */ /* 0x000e620000000800 */
[----:B------:R-:W-:-:S07]  /*6f90*/  @!P5 FMUL R24, R24, 0.5 ;  /* 0x3f0000001818d820 */ /* 0x000fce0000400000 */
[----:B------:R2:W3:Y:S03]  /*6fa0*/  MUFU.EX2 R31, R24 ;  /* 0x00000018001f7308 */ /* 0x0004e60000000800 */
[----:B------:R-:W-:-:S05]  /*6fb0*/  @!P4 FMUL R32, R32, 0.5 ;  /* 0x3f0000002020c820 */ /* 0x000fca0000400000 */
[----:B------:R-:W4:Y:S01]  /*6fc0*/  MUFU.EX2 R30, R32 ;  /* 0x00000020001e7308 */ /* 0x000f220000000800 */
[----:B-1----:R-:W-:Y:S01]  /*6fd0*/  @!P6 FMUL R140, R140, R140 ;  /* 0x0000008c8c8ce220 */ /* 0x002fe20000400000 */
[----:B------:R-:W-:Y:S01]  /*6fe0*/  FSETP.GEU.AND P6, PT, R25, -126, PT ;  /* 0xc2fc00001900780b */ /* 0x000fe20003fce000 */
[----:B--2---:R-:W-:Y:S01]  /*6ff0*/  FFMA R24, R39, UR7, -R28 ;  /* 0x0000000727187c23 */ /* 0x004fe2000800081c */
[----:B---3--:R-:W-:Y:S01]  /*7000*/  @!P5 FMUL R31, R31, R31 ;  /* 0x0000001f1f1fd220 */ /* 0x008fe20000400000 */
[----:B------:R-:W-:-:S04]  /*7010*/  FSETP.GEU.AND P5, PT, R34, -126, PT ;  /* 0xc2fc00002200780b */ /* 0x000fc80003fae000 */
[----:B------:R-:W-:-:S06]  /*7020*/  F2FP.BF16.F32.PACK_AB R27, R31, R140 ;  /* 0x0000008c1f1b723e */ /* 0x000fcc00000010ff */
[----:B------:R-:W-:Y:S01]  /*7030*/  @!P6 FMUL R25, R25, 0.5 ;  /* 0x3f0000001919e820 */ /* 0x000fe20000400000 */
[----:B----4-:R-:W-:Y:S01]  /*7040*/  @!P4 FMUL R30, R30, R30 ;  /* 0x0000001e1e1ec220 */ /* 0x010fe20000400000 */
[----:B------:R-:W-:Y:S02]  /*7050*/  FSETP.GEU.AND P4, PT, R35, -126, PT ;  /* 0xc2fc00002300780b */ /* 0x000fe40003f8e000 */
[----:B------:R1:W2:Y:S01]  /*7060*/  MUFU.EX2 R33, R25 ;  /* 0x0000001900217308 */ /* 0x0002a20000000800 */
[----:B------:R-:W-:-:S07]  /*7070*/  @!P5 FMUL R34, R34, 0.5 ;  /* 0x3f0000002222d820 */ /* 0x000fce0000400000 */
[----:B------:R-:W3:Y:S01]  /*7080*/  MUFU.EX2 R36, R34 ;  /* 0x0000002200247308 */ /* 0x000ee20000000800 */
[----:B-1----:R-:W-:Y:S02]  /*7090*/  FFMA R25, R41, UR7, -R7 ;  /* 0x0000000729197c23 */ /* 0x002fe40008000807 */
[----:B------:R-:W-:-:S05]  /*70a0*/  @!P4 FMUL R35, R35, 0.5 ;  /* 0x3f0000002323c820 */ /* 0x000fca0000400000 */
[----:B------:R-:W1:Y:S01]  /*70b0*/  MUFU.EX2 R135, R35 ;  /* 0x0000002300877308 */ /* 0x000e620000000800 */
[----:B--2---:R-:W-:Y:S01]  /*70c0*/  @!P6 FMUL R33, R33, R33 ;  /* 0x000000212121e220 */ /* 0x004fe20000400000 */
[----:B------:R-:W-:Y:S01]  /*70d0*/  FSETP.GEU.AND P6, PT, R26, -126, PT ;  /* 0xc2fc00001a00780b */ /* 0x000fe20003fce000 */
[----:B---3--:R-:W-:Y:S01]  /*70e0*/  @!P5 FMUL R36, R36, R36 ;  /* 0x000000242424d220 */ /* 0x008fe20000400000 */
[----:B------:R-:W-:-:S11]  /*70f0*/  FSETP.GEU.AND P5, PT, R37, -126, PT ;  /* 0xc2fc00002500780b */ /* 0x000fd60003fae000 */
[----:B------:R-:W-:Y:S01]  /*7100*/  @!P6 FMUL R26, R26, 0.5 ;  /* 0x3f0000001a1ae820 */ /* 0x000fe20000400000 */
[----:B-1----:R-:W-:Y:S01]  /*7110*/  @!P4 FMUL R135, R135, R135 ;  /* 0x000000878787c220 */ /* 0x002fe20000400000 */
[----:B------:R-:W-:Y:S02]  /*7120*/  FSETP.GEU.AND P4, PT, R38, -126, PT ;  /* 0xc2fc00002600780b */ /* 0x000fe40003f8e000 */
[----:B------:R1:W2:Y:S01]  /*7130*/  MUFU.EX2 R137, R26 ;  /* 0x0000001a00897308 */ /* 0x0002a20000000800 */
[----:B------:R-:W-:-:S07]  /*7140*/  @!P5 FMUL R37, R37, 0.5 ;  /* 0x3f0000002525d820 */ /* 0x000fce0000400000 */
[----:B------:R-:W3:Y:S01]  /*7150*/  MUFU.EX2 R34, R37 ;  /* 0x0000002500227308 */ /* 0x000ee20000000800 */
[----:B-1----:R-:W-:Y:S01]  /*7160*/  F2FP.BF16.F32.PACK_AB R26, R29, R136 ;  /* 0x000000881d1a723e */ /* 0x002fe200000010ff */
[----:B------:R-:W-:Y:S01]  /*7170*/  FADD R136, R15, R136 ;  /* 0x000000880f887221 */ /* 0x000fe20000000000 */
[----:B------:R-:W-:Y:S01]  /*7180*/  FFMA R15, R74, UR7, -R28 ;  /* 0x000000074a0f7c23 */ /* 0x000fe2000800081c */
[----:B------:R-:W-:Y:S02]  /*7190*/  @!P4 FMUL R38, R38, 0.5 ;  /* 0x3f0000002626c820 */ /* 0x000fe40000400000 */
[----:B------:R-:W-:Y:S02]  /*71a0*/  FADD R29, R136, R29 ;  /* 0x0000001d881d7221 */ /* 0x000fe40000000000 */
        /* <DEDUP_REMOVED lines=11> */
[----:B-1----:R-:W-:Y:S02]  /*7260*/  FFMA R24, R48, UR7, -R7 ;  /* 0x0000000730187c23 */ /* 0x002fe40008000807 */
[----:B------:R-:W-:-:S05]  /*7270*/  @!P4 FMUL R25, R25, 0.5 ;  /* 0x3f0000001919c820 */ /* 0x000fca0000400000 */
[----:B------:R1:W4:Y:S01]  /*7280*/  MUFU.EX2 R38, R25 ;  /* 0x0000001900267308 */ /* 0x0003220000000800 */
[----:B--2---:R-:W-:Y:S01]  /*7290*/  @!P6 FMUL R35, R35, R35 ;  /* 0x000000232323e220 */ /* 0x004fe20000400000 */
[----:B------:R-:W-:Y:S01]  /*72a0*/  FSETP.GEU.AND P6, PT, R42, -126, PT ;  /* 0xc2fc00002a00780b */ /* 0x000fe20003fce000 */
[----:B---3--:R-:W-:Y:S01]  /*72b0*/  @!P5 FMUL R39, R39, R39 ;  /* 0x000000272727d220 */ /* 0x008fe20000400000 */
[----:B------:R-:W-:Y:S01]  /*72c0*/  FSETP.GEU.AND P5, PT, R43, -126, PT ;  /* 0xc2fc00002b00780b */ /* 0x000fe20003fae000 */
[----:B-1----:R-:W-:-:S10]  /*72d0*/  FFMA R25, R49, UR7, -R7 ;  /* 0x0000000731197c23 */ /* 0x002fd40008000807 */
[----:B------:R-:W-:Y:S01]  /*72e0*/  @!P6 FMUL R42, R42, 0.5 ;  /* 0x3f0000002a2ae820 */ /* 0x000fe20000400000 */
[----:B----4-:R-:W-:Y:S01]  /*72f0*/  @!P4 FMUL R38, R38, R38 ;  /* 0x000000262626c220 */ /* 0x010fe20000400000 */
[----:B------:R-:W-:Y:S02]  /*7300*/  FSETP.GEU.AND P4, PT, R44, -126, PT ;  /* 0xc2fc00002c00780b */ /* 0x000fe40003f8e000 */
[----:B------:R-:W1:Y:S01]  /*7310*/  MUFU.EX2 R41, R42 ;  /* 0x0000002a00297308 */ /* 0x000e620000000800 */
[----:B------:R-:W-:-:S07]  /*7320*/  @!P5 FMUL R43, R43, 0.5 ;  /* 0x3f0000002b2bd820 */ /* 0x000fce0000400000 */
[----:B------:R-:W2:Y:S03]  /*7330*/  MUFU.EX2 R142, R43 ;  /* 0x0000002b008e7308 */ /* 0x000ea60000000800 */
[----:B------:R-:W-:-:S05]  /*7340*/  @!P4 FMUL R44, R44, 0.5 ;  /* 0x3f0000002c2cc820 */ /* 0x000fca0000400000 */
[----:B------:R-:W3:Y:S01]  /*7350*/  MUFU.EX2 R37, R44 ;  /* 0x0000002c00257308 */ /* 0x000ee20000000800 */
[----:B-1----:R-:W-:Y:S01]  /*7360*/  @!P6 FMUL R41, R41, R41 ;  /* 0x000000292929e220 */ /* 0x002fe20000400000 */
[----:B------:R-:W-:Y:S01]  /*7370*/  FSETP.GEU.AND P6, PT, R45, -126, PT ;  /* 0xc2fc00002d00780b */ /* 0x000fe20003fce000 */
[----:B--2---:R-:W-:Y:S01]  /*7380*/  @!P5 FMUL R142, R142, R142 ;  /* 0x0000008e8e8ed220 */ /* 0x004fe20000400000 */
[----:B------:R-:W-:-:S11]  /*7390*/  FSETP.GEU.AND P5, PT, R46, -126, PT ;  /* 0xc2fc00002e00780b */ /* 0x000fd60003fae000 */
[----:B------:R-:W-:Y:S01]  /*73a0*/  @!P6 FMUL R45, R45, 0.5 ;  /* 0x3f0000002d2de820 */ /* 0x000fe20000400000 */
[----:B---3--:R-:W-:Y:S01]  /*73b0*/  @!P4 FMUL R37, R37, R37 ;  /* 0x000000252525c220 */ /* 0x008fe20000400000 */
        /* <DEDUP_REMOVED lines=13> */
[----:B------:R1:W2:Y:S01]  /*7490*/  MUFU.EX2 R45, R24 ;  /* 0x00000018002d7308 */ /* 0x0002a20000000800 */
[----:B------:R-:W-:-:S07]  /*74a0*/  @!P5 FMUL R25, R25, 0.5 ;  /* 0x3f0000001919d820 */ /* 0x000fce0000400000 */
[----:B------:R3:W4:Y:S01]  /*74b0*/  MUFU.EX2 R48, R25 ;  /* 0x0000001900307308 */ /* 0x0007220000000800 */
[----:B-1----:R-:W-:Y:S02]  /*74c0*/  FFMA R24, R58, UR7, -R28 ;  /* 0x000000073a187c23 */ /* 0x002fe4000800081c */
[----:B------:R-:W-:-:S05]  /*74d0*/  @!P4 FMUL R50, R50, 0.5 ;  /* 0x3f0000003232c820 */ /* 0x000fca0000400000 */
[----:B------:R-:W1:Y:S01]  /*74e0*/  MUFU.EX2 R49, R50 ;  /* 0x0000003200317308 */ /* 0x000e620000000800 */
[----:B--2---:R-:W-:Y:S01]  /*74f0*/  @!P6 FMUL R45, R45, R45 ;  /* 0x0000002d2d2de220 */ /* 0x004fe20000400000 */
[----:B------:R-:W-:Y:S01]  /*7500*/  FSETP.GEU.AND P6, PT, R51, -126, PT ;  /* 0xc2fc00003300780b */ /* 0x000fe20003fce000 */
[----:B---3--:R-:W-:Y:S01]  /*7510*/  FFMA R25, R59, UR7, -R28 ;  /* 0x000000073b197c23 */ /* 0x008fe2000800081c */
[----:B----4-:R-:W-:Y:S01]  /*7520*/  @!P5 FMUL R48, R48, R48 ;  /* 0x000000303030d220 */ /* 0x010fe20000400000 */
[----:B------:R-:W-:-:S10]  /*7530*/  FSETP.GEU.AND P5, PT, R52, -126, PT ;  /* 0xc2fc00003400780b */ /* 0x000fd40003fae000 */
[----:B------:R-:W-:Y:S01]  /*7540*/  @!P6 FMUL R51, R51, 0.5 ;  /* 0x3f0000003333e820 */ /* 0x000fe20000400000 */
[----:B-1----:R-:W-:Y:S01]  /*7550*/  @!P4 FMUL R49, R49, R49 ;  /* 0x000000313131c220 */ /* 0x002fe20000400000 */
        /* <DEDUP_REMOVED lines=27> */
[----:B------:R2:W3:Y:S03]  /*7710*/  MUFU.EX2 R59, R24 ;  /* 0x00000018003b7308 */ /* 0x0004e60000000800 */
[----:B------:R-:W-:-:S05]  /*7720*/  @!P4 FMUL R25, R25, 0.5 ;  /* 0x3f0000001919c820 */ /* 0x000fca0000400000 */
[----:B------:R4:W5:Y:S01]  /*7730*/  MUFU.EX2 R58, R25 ;  /* 0x00000019003a7308 */ /* 0x0009620000000800 */
[----:B--2---:R-:W-:Y:S01]  /*7740*/  F2FP.BF16.F32.PACK_AB R24, R134, R129 ;  /* 0x000000818618723e */ /* 0x004fe200000010ff */
[----:B-1----:R-:W-:Y:S01]  /*7750*/  @!P6 FMUL R54, R54, R54 ;  /* 0x000000363636e220 */ /* 0x002fe20000400000 */
[----:B------:R-:W-:Y:S02]  /*7760*/  FSETP.GEU.AND P6, PT, R60, -126, PT ;  /* 0xc2fc00003c00780b */ /* 0x000fe40003fce000 */
[----:B----4-:R-:W-:Y:S01]  /*7770*/  F2FP.BF16.F32.PACK_AB R25, R138, R133 ;  /* 0x000000858a19723e */ /* 0x010fe200000010ff */
[----:B---3--:R-:W-:Y:S01]  /*7780*/  @!P5 FMUL R59, R59, R59 ;  /* 0x0000003b3b3bd220 */ /* 0x008fe20000400000 */
[----:B------:R-:W-:Y:S01]  /*7790*/  FSETP.GEU.AND P5, PT, R61, -126, PT ;  /* 0xc2fc00003d00780b */ /* 0x000fe20003fae000 */
[----:B------:R-:W-:Y:S01]  /*77a0*/  FFMA R133, R130, R13, R133 ;  /* 0x0000000d82857223 */ /* 0x000fe20000000085 */
[----:B------:R-:W-:-:S07]  /*77b0*/  WARPGROUP.ARRIVE ;  /* 0x00000000000079c5 */ /* 0x000fce0000000000 */
[----:B------:R-:W-:Y:S01]  /*77c0*/  @!P6 FMUL R60, R60, 0.5 ;  /* 0x3f0000003c3ce820 */ /* 0x000fe20000400000 */
[----:B-----5:R-:W-:Y:S01]  /*77d0*/  @!P4 FMUL R58, R58, R58 ;  /* 0x0000003a3a3ac220 */ /* 0x020fe20000400000 */
[----:B------:R-:W-:Y:S01]  /*77e0*/  FSETP.GEU.AND P4, PT, R62, -126, PT ;  /* 0xc2fc00003e00780b */ /* 0x000fe20003f8e000 */
[----:B------:R-:W-:Y:S01]  /*77f0*/  HGMMA.64x16x16.F32.BF16 R120, R24, gdesc[UR16].tnspB, R120, gsb0 ;  /* 0x4020001018787df0 */ /* 0x000fe20008001878 */
[----:B------:R-:W-:Y:S01]  /*7800*/  UMOV UR18, UR8 ;  /* 0x0000000800127c82 */ /* 0x000fe20008000000 */
[----:B------:R-:W-:Y:S01]  /*7810*/  UMOV UR19, 0xc0000010 ;  /* 0xc000001000137882 */ /* 0x000fe20000000000 */
[----:B------:R-:W-:Y:S01]  /*7820*/  UIADD3 UR8, UR6, 0x20, URZ ;  /* 0x0000002006087890 */ /* 0x000fe2000fffe03f */
[----:B------:R-:W1:Y:S01]  /*7830*/  MUFU.EX2 R52, R60 ;  /* 0x0000003c00347308 */ /* 0x000e620000000800 */
[----:B------:R-:W-:Y:S01]  /*7840*/  @!P5 FMUL R61, R61, 0.5 ;  /* 0x3f0000003d3dd820 */ /* 0x000fe20000400000 */
[----:B------:R-:W-:-:S04]  /*7850*/  FADD R133, R133, R138 ;  /* 0x0000008a85857221 */ /* 0x000fc80000000000 */
[----:B------:R-:W-:Y:S02]  /*7860*/  FADD R140, R133, R140 ;  /* 0x0000008c858c7221 */ /* 0x000fe40000000000 */
[----:B------:R-:W-:Y:S01]  /*7870*/  @!P4 FMUL R62, R62, 0.5 ;  /* 0x3f0000003e3ec820 */ /* 0x000fe20000400000 */
[----:B------:R-:W2:Y:S01]  /*7880*/  MUFU.EX2 R55, R61 ;  /* 0x0000003d00377308 */ /* 0x000ea20000000800 */
[----:B------:R-:W-:Y:S01]  /*7890*/  FADD R31, R140, R31 ;  /* 0x0000001f8c1f7221 */ /* 0x000fe20000000000 */
[----:B-1----:R-:W-:Y:S01]  /*78a0*/  @!P6 FMUL R52, R52, R52 ;  /* 0x000000343434e220 */ /* 0x002fe20000400000 */
[----:B------:R-:W-:-:S05]  /*78b0*/  FSETP.GEU.AND P6, PT, R63, -126, PT ;  /* 0xc2fc00003f00780b */ /* 0x000fca0003fce000 */
[----:B------:R-:W1:Y:S01]  /*78c0*/  MUFU.EX2 R56, R62 ;  /* 0x0000003e00387308 */ /* 0x000e620000000800 */
[----:B--2---:R-:W-:Y:S01]  /*78d0*/  @!P5 FMUL R55, R55, R55 ;  /* 0x000000373737d220 */ /* 0x004fe20000400000 */
[----:B------:R-:W-:-:S06]  /*78e0*/  FSETP.GEU.AND P5, PT, R64, -126, PT ;  /* 0xc2fc00004000780b */ /* 0x000fcc0003fae000 */
[----:B------:R-:W-:-:S04]  /*78f0*/  @!P6 FMUL R63, R63, 0.5 ;  /* 0x3f0000003f3fe820 */ /* 0x000fc80000400000 */
[----:B------:R2:W3:Y:S01]  /*7900*/  MUFU.EX2 R57, R63 ;  /* 0x0000003f00397308 */ /* 0x0004e20000000800 */
[----:B-1----:R-:W-:Y:S01]  /*7910*/  @!P4 FMUL R56, R56, R56 ;  /* 0x000000383838c220 */ /* 0x002fe20000400000 */
[----:B------:R-:W-:Y:S01]  /*7920*/  FSETP.GEU.AND P4, PT, R65, -126, PT ;  /* 0xc2fc00004100780b */ /* 0x000fe20003f8e000 */
[----:B------:R-:W-:Y:S02]  /*7930*/  WARPGROUP.DEPBAR.LE gsb0, 0x0 ;  /* 0x00008000000079c5 */ /* 0x000fe40000010000 */
[----:B------:R-:W-:Y:S01]  /*7940*/  WARPGROUP.ARRIVE ;  /* 0x00000000000079c5 */ /* 0x000fe20000000000 */
[----:B------:R-:W-:Y:S01]  /*7950*/  @!P5 FMUL R64, R64, 0.5 ;  /* 0x3f0000004040d820 */ /* 0x000fe20000400000 */
[----:B--2---:R-:W-:-:S03]  /*7960*/  FFMA R63, R68, UR7, -R7 ;  /* 0x00000007443f7c23 */ /* 0x004fc60008000807 */
[----:B------:R1:W2:Y:S01]  /*7970*/  MUFU.EX2 R60, R64 ;  /* 0x00000040003c7308 */ /* 0x0002a20000000800 */
[----:B------:R-:W-:Y:S01]  /*7980*/  HGMMA.64x16x16.F32.BF16 R112, R24, gdesc[UR16].tnspB, R112, gsb0 ;  /* 0x4020001018707df0 */ /* 0x000fe20008001870 */
[----:B------:R-:W-:Y:S01]  /*7990*/  UMOV UR18, UR8 ;  /* 0x0000000800127c82 */ /* 0x000fe20008000000 */
[----:B------:R-:W-:Y:S01]  /*79a0*/  UMOV UR19, 0xc0000010 ;  /* 0xc000001000137882 */ /* 0x000fe20000000000 */
[----:B------:R-:W-:Y:S01]  /*79b0*/  UIADD3 UR8, UR6, 0x420, URZ ;  /* 0x0000042006087890 */ /* 0x000fe2000fffe03f */
[----:B------:R-:W-:Y:S01]  /*79c0*/  @!P4 FMUL R65, R65, 0.5 ;  /* 0x3f0000004141c820 */ /* 0x000fe20000400000 */
[--C-:B------:R-:W-:Y:S01]  /*79d0*/  FFMA R68, R73, UR7, -R7.reuse ;  /* 0x0000000749447c23 */ /* 0x100fe20008000807 */
[----:B---3--:R-:W-:Y:S01]  /*79e0*/  @!P6 FMUL R57, R57, R57 ;  /* 0x000000393939e220 */ /* 0x008fe20000400000 */
[----:B------:R-:W-:Y:S01]  /*79f0*/  FSETP.GEU.AND P6, PT, R66, -126, PT ;  /* 0xc2fc00004200780b */ /* 0x000fe20003fce000 */
[----:B------:R-:W3:Y:S01]  /*7a00*/  MUFU.EX2 R61, R65 ;  /* 0x00000041003d7308 */ /* 0x000ee20000000800 */
[----:B-1----:R-:W-:Y:S01]  /*7a10*/  FFMA R64, R69, UR7, -R7 ;  /* 0x0000000745407c23 */ /* 0x002fe20008000807 */
[----:B--2---:R-:W-:Y:S01]  /*7a20*/  @!P5 FMUL R60, R60, R60 ;  /* 0x0000003c3c3cd220 */ /* 0x004fe20000400000 */
[----:B------:R-:W-:-:S09]  /*7a30*/  FSETP.GEU.AND P5, PT, R67, -126, PT ;  /* 0xc2fc00004300780b */ /* 0x000fd20003fae000 */
[----:B------:R-:W-:-:S04]  /*7a40*/  @!P6 FMUL R66, R66, 0.5 ;  /* 0x3f0000004242e820 */ /* 0x000fc80000400000 */
[----:B------:R1:W2:Y:S01]  /*7a50*/  MUFU.EX2 R62, R66 ;  /* 0x00000042003e7308 */ /* 0x0002a20000000800 */
[----:B---3--:R-:W-:Y:S01]  /*7a60*/  @!P4 FMUL R61, R61, R61 ;  /* 0x0000003d3d3dc220 */ /* 0x008fe20000400000 */
[----:B------:R-:W-:Y:S01]  /*7a70*/  FSETP.GEU.AND P4, PT, R63, -126, PT ;  /* 0xc2fc00003f00780b */ /* 0x000fe20003f8e000 */
[----:B------:R-:W-:Y:S01]  /*7a80*/  @!P5 FMUL R67, R67, 0.5 ;  /* 0x3f0000004343d820 */ /* 0x000fe20000400000 */
[----:B-1----:R-:W-:-:S04]  /*7a90*/  FFMA R66, R71, UR7, -R28 ;  /* 0x0000000747427c23 */ /* 0x002fc8000800081c */
[----:B------:R1:W3:Y:S07]  /*7aa0*/  MUFU.EX2 R65, R67 ;  /* 0x0000004300417308 */ /* 0x0002ee0000000800 */
[----:B------:R-:W-:Y:S01]  /*7ab0*/  @!P4 FMUL R63, R63, 0.5 ;  /* 0x3f0000003f3fc820 */ /* 0x000fe20000400000 */
[----:B--2---:R-:W-:Y:S01]  /*7ac0*/  @!P6 FMUL R62, R62, R62 ;  /* 0x0000003e3e3ee220 */ /* 0x004fe20000400000 */
[----:B------:R-:W-:Y:S02]  /*7ad0*/  WARPGROUP.DEPBAR.LE gsb0, 0x0 ;  /* 0x00008000000079c5 */ /* 0x000fe40000010000 */
[----:B------:R-:W-:-:S02]  /*7ae0*/  WARPGROUP.ARRIVE ;  /* 0x00000000000079c5 */ /* 0x000fc40000000000 */
[----:B------:R-:W2:Y:S01]  /*7af0*/  MUFU.EX2 R63, R63 ;  /* 0x0000003f003f7308 */ /* 0x000ea20000000800 */
[----:B-1----:R-:W-:Y:S01]  /*7b00*/  FFMA R67, R70, UR7, -R28 ;  /* 0x0000000746437c23 */ /* 0x002fe2000800081c */
[----:B------:R-:W-:Y:S02]  /*7b10*/  FSETP.GEU.AND P6, PT, R64, -126, PT ;  /* 0xc2fc00004000780b */ /* 0x000fe40003fce000 */
[----:B------:R-:W-:Y:S01]  /*7b20*/  HGMMA.64x16x16.F32.BF16 R104, R24, gdesc[UR8].tnspB, R104, gsb0 ;  /* 0x4020000818687df0 */ /* 0x000fe20008001868 */
[----:B------:R-:W-:Y:S01]  /*7b30*/  UMOV UR10, UR12 ;  /* 0x0000000c000a7c82 */ /* 0x000fe20008000000 */
[----:B------:R-:W-:Y:S01]  /*7b40*/  UMOV UR11, 0xc0000010 ;  /* 0xc0000010000b7882 */ /* 0x000fe20000000000 */
[----:B------:R-:W-:Y:S01]  /*7b50*/  UIADD3 UR12, UR6, 0x220, URZ ;  /* 0x00000220060c7890 */ /* 0x000fe2000fffe03f */
[----:B---3--:R-:W-:Y:S01]  /*7b60*/  @!P5 FMUL R65, R65, R65 ;  /* 0x000000414141d220 */ /* 0x008fe20000400000 */
[----:B------:R-:W-:-:S06]  /*7b70*/  FSETP.GEU.AND P5, PT, R67, -126, PT ;  /* 0xc2fc00004300780b */ /* 0x000fcc0003fae000 */
[----:B------:R-:W-:Y:S01]  /*7b80*/  @!P6 FMUL R64, R64, 0.5 ;  /* 0x3f0000004040e820 */ /* 0x000fe20000400000 */
[----:B--2---:R-:W-:Y:S01]  /*7b90*/  @!P4 FMUL R63, R63, R63 ;  /* 0x0000003f3f3fc220 */ /* 0x004fe20000400000 */
[----:B------:R-:W-:-:S04]  /*7ba0*/  FSETP.GEU.AND P4, PT, R66, -126, PT ;  /* 0xc2fc00004200780b */ /* 0x000fc80003f8e000 */
[----:B------:R-:W1:Y:S01]  /*7bb0*/  MUFU.EX2 R64, R64 ;  /* 0x0000004000407308 */ /* 0x000e620000000800 */
[----:B------:R-:W-:-:S07]  /*7bc0*/  @!P5 FMUL R67, R67, 0.5 ;  /* 0x3f0000004343d820 */ /* 0x000fce0000400000 */
[----:B------:R-:W2:Y:S01]  /*7bd0*/  MUFU.EX2 R67, R67 ;  /* 0x0000004300437308 */ /* 0x000ea20000000800 */
[----:B------:R-:W-:-:S07]  /*7be0*/  @!P4 FMUL R66, R66, 0.5 ;  /* 0x3f0000004242c820 */ /* 0x000fce0000400000 */
[----:B------:R-:W3:Y:S01]  /*7bf0*/  MUFU.EX2 R66, R66 ;  /* 0x0000004200427308 */ /* 0x000ee20000000800 */
[----:B-1----:R-:W-:Y:S01]  /*7c00*/  @!P6 FMUL R64, R64, R64 ;  /* 0x000000404040e220 */ /* 0x002fe20000400000 */
[----:B------:R-:W-:Y:S01]  /*7c10*/  FSETP.GEU.AND P6, PT, R72, -126, PT ;  /* 0xc2fc00004800780b */ /* 0x000fe20003fce000 */
[----:B--2---:R-:W-:Y:S01]  /*7c20*/  @!P5 FMUL R67, R67, R67 ;  /* 0x000000434343d220 */ /* 0x004fe20000400000 */
[----:B------:R-:W-:Y:S02]  /*7c30*/  WARPGROUP.DEPBAR.LE gsb0, 0x0 ;  /* 0x00008000000079c5 */ /* 0x000fe40000010000 */
[----:B------:R-:W-:Y:S01]  /*7c40*/  WARPGROUP.ARRIVE ;  /* 0x00000000000079c5 */ /* 0x000fe20000000000 */
[----:B------:R-:W-:-:S08]  /*7c50*/  FSETP.GEU.AND P5, PT, R68, -126, PT ;  /* 0xc2fc00004400780b */ /* 0x000fd00003fae000 */
[----:B------:R-:W-:Y:S01]  /*7c60*/  @!P6 FMUL R72, R72, 0.5 ;  /* 0x3f0000004848e820 */ /* 0x000fe20000400000 */
[----:B---3--:R-:W-:Y:S01]  /*7c70*/  @!P4 FMUL R66, R66, R66 ;  /* 0x000000424242c220 */ /* 0x008fe20000400000 */
[----:B------:R-:W-:Y:S01]  /*7c80*/  HGMMA.64x16x16.F32.BF16 R96, R24, gdesc[UR8].tnspB, R96, gsb0 ;  /* 0x4020000818607df0 */ /* 0x000fe20008001860 */
[----:B------:R-:W-:Y:S01]  /*7c90*/  UMOV UR10, UR16 ;  /* 0x00000010000a7c82 */ /* 0x000fe20008000000 */
[----:B------:R-:W-:Y:S01]  /*7ca0*/  UMOV UR11, 0xc0000010 ;  /* 0xc0000010000b7882 */ /* 0x000fe20000000000 */
[----:B------:R-:W-:Y:S01]  /*7cb0*/  UIADD3 UR16, UR6, 0x320, URZ ;  /* 0x0000032006107890 */ /* 0x000fe2000fffe03f */
[----:B------:R-:W1:Y:S01]  /*7cc0*/  MUFU.EX2 R13, R72 ;  /* 0x00000048000d7308 */ /* 0x000e620000000800 */
[----:B------:R-:W-:Y:S01]  /*7cd0*/  FSETP.GEU.AND P4, PT, R15, -126, PT ;  /* 0xc2fc00000f00780b */ /* 0x000fe20003f8e000 */
[----:B------:R-:W-:-:S06]  /*7ce0*/  @!P5 FMUL R68, R68, 0.5 ;  /* 0x3f0000004444d820 */ /* 0x000fcc0000400000 */
[----:B------:R-:W2:Y:S06]  /*7cf0*/  MUFU.EX2 R68, R68 ;  /* 0x0000004400447308 */ /* 0x000eac0000000800 */
[----:B------:R-:W-:Y:S01]  /*7d00*/  @!P4 FMUL R15, R15, 0.5 ;  /* 0x3f0000000f0fc820 */ /* 0x000fe20000400000 */
[----:B-1----:R-:W-:Y:S01]  /*7d10*/  @!P6 FMUL R13, R13, R13 ;  /* 0x0000000d0d0de220 */ /* 0x002fe20000400000 */
[----:B------:R-:W-:-:S04]  /*7d20*/  FSETP.GEU.AND P6, PT, R75, -126, PT ;  /* 0xc2fc00004b00780b */ /* 0x000fc80003fce000 */
[----:B------:R-:W1:Y:S01]  /*7d30*/  MUFU.EX2 R15, R15 ;  /* 0x0000000f000f7308 */ /* 0x000e620000000800 */
[----:B--2---:R-:W-:Y:S01]  /*7d40*/  @!P5 FMUL R68, R68, R68 ;  /* 0x000000444444d220 */ /* 0x004fe20000400000 */
[----:B------:R-:W-:-:S07]  /*7d50*/  FSETP.GEU.AND P5, PT, R76, -126, PT ;  /* 0xc2fc00004c00780b */ /* 0x000fce0003fae000 */
[----:B------:R-:W-:Y:S01]  /*7d60*/  @!P6 FMUL R75, R75, 0.5 ;  /* 0x3f0000004b4be820 */ /* 0x000fe20000400000 */
[----:B-1----:R-:W-:Y:S01]  /*7d70*/  @!P4 FMUL R15, R15, R15 ;  /* 0x0000000f0f0fc220 */ /* 0x002fe20000400000 */
[----:B------:R-:W-:Y:S02]  /*7d80*/  WARPGROUP.DEPBAR.LE gsb0, 0x0 ;  /* 0x00008000000079c5 */ /* 0x000fe40000010000 */
[----:B------:R-:W-:Y:S02]  /*7d90*/  WARPGROUP.ARRIVE ;  /* 0x00000000000079c5 */ /* 0x000fe40000000000 */
[----:B------:R-:W-:-:S04]  /*7da0*/  @!P5 FMUL R76, R76, 0.5 ;  /* 0x3f0000004c4cd820 */ /* 0x000fc80000400000 */
[----:B------:R-:W-:Y:S01]  /*7db0*/  HGMMA.64x16x16.F32.BF16 R88, R24, gdesc[UR8].tnspB, R88, gsb0 ;  /* 0x4020000818587df0 */ /* 0x000fe20008001858 */
[----:B------:R-:W-:Y:S01]  /*7dc0*/  UIADD3 UR10, UR6, 0x120, URZ ;  /* 0x00000120060a7890 */ /* 0x000fe2000fffe03f */
[----:B------:R-:W-:Y:S01]  /*7dd0*/  UMOV UR11, 0xc0000010 ;  /* 0xc0000010000b7882 */ /* 0x000fe20000000000 */
[----:B------:R-:W-:Y:S02]  /*7de0*/  WARPGROUP.DEPBAR.LE gsb0, 0x0 ;  /* 0x00008000000079c5 */ /* 0x000fe40000010000 */
[----:B------:R-:W-:Y:S02]  /*7df0*/  F2FP.BF16.F32.PACK_AB R24, R33, R30 ;  /* 0x0000001e2118723e */ /* 0x000fe400000010ff */
[----:B------:R-:W-:Y:S01]  /*7e00*/  F2FP.BF16.F32.PACK_AB R25, R135, R36 ;  /* 0x000000248719723e */ /* 0x000fe200000010ff */
[----:B------:R-:W-:Y:S01]  /*7e10*/  FADD R36, R31, R36 ;  /* 0x000000241f247221 */ /* 0x000fe20000000000 */
[----:B------:R-:W-:Y:S01]  /*7e20*/  F2FP.BF16.F32.PACK_AB R26, R34, R137 ;  /* 0x00000089221a723e */ /* 0x000fe200000010ff */
[--C-:B------:R-:W-:Y:S01]  /*7e30*/  FFMA R31, R78, UR7, -R28.reuse ;  /* 0x000000074e1f7c23 */ /* 0x100fe2000800081c */
[----:B------:R-:W-:Y:S01]  /*7e40*/  F2FP.BF16.F32.PACK_AB R27, R35, R32 ;  /* 0x00000020231b723e */ /* 0x000fe200000010ff */
[----:B------:R-:W-:Y:S01]  /*7e50*/  FADD R135, R36, R135 ;  /* 0x0000008724877221 */ /* 0x000fe20000000000 */
[----:B------:R-:W-:Y:S01]  /*7e60*/  FFMA R36, R77, UR7, -R7 ;  /* 0x000000074d247c23 */ /* 0x000fe20008000807 */
[----:B------:R-:W-:Y:S01]  /*7e70*/  FFMA R28, R87, UR7, -R28 ;  /* 0x00000007571c7c23 */ /* 0x000fe2000800081c */
[----:B------:R-:W-:Y:S01]  /*7e80*/  WARPGROUP.ARRIVE ;  /* 0x00000000000079c5 */ /* 0x000fe20000000000 */
[----:B------:R-:W-:-:S02]  /*7e90*/  FADD R32, R135, R32 ;  /* 0x0000002087207221 */ /* 0x000fc40000000000 */
[----:B------:R-:W-:Y:S02]  /*7ea0*/  FSETP.GEU.AND P4, PT, R36, -126, PT ;  /* 0xc2fc00002400780b */ /* 0x000fe40003f8e000 */
[----:B------:R-:W-:Y:S01]  /*7eb0*/  FADD R32, R32, R35 ;  /* 0x0000002320207221 */ /* 0x000fe20000000000 */
[----:B------:R-:W-:Y:S01]  /*7ec0*/  HGMMA.64x16x16.F32.BF16 R120, R24, gdesc[UR16].tnspB, R120, gsb0 ;  /* 0x4020001018787df0 */ /* 0x000fe20008001878 */
[----:B------:R-:W-:-:S09]  /*7ed0*/  UMOV UR19, 0xc0000010 ;  /* 0xc000001000137882 */ /* 0x000fd20000000000 */
[----:B------:R-:W-:-:S06]  /*7ee0*/  @!P4 FMUL R36, R36, 0.5 ;  /* 0x3f0000002424c820 */ /* 0x000fcc0000400000 */
[----:B------:R-:W1:Y:S02]  /*7ef0*/  MUFU.EX2 R36, R36 ;  /* 0x0000002400247308 */ /* 0x000e640000000800 */
[----:B-1----:R-:W-:Y:S01]  /*7f00*/  @!P4 FMUL R36, R36, R36 ;  /* 0x000000242424c220 */ /* 0x002fe20000400000 */
        /* <DEDUP_REMOVED lines=17> */
[----:B------:R-:W-:-:S07]  /*8020*/  UIADD3 UR8, UR6, 0x40, URZ ;  /* 0x0000004006087890 */ /* 0x000fce000fffe03f */
[----:B------:R-:W-:Y:S01]  /*8030*/  UMOV UR18, UR8 ;  /* 0x0000000800127c82 */ /* 0x000fe20008000000 */
[----:B------:R-:W-:Y:S01]  /*8040*/  UIADD3 UR8, UR6, 0x440, URZ ;  /* 0x0000044006087890 */ /* 0x000fe2000fffe03f */
[----:B------:R-:W-:Y:S02]  /*8050*/  WARPGROUP.DEPBAR.LE gsb0, 0x0 ;  /* 0x00008000000079c5 */ /* 0x000fe40000010000 */
[----:B------:R-:W-:-:S06]  /*8060*/  WARPGROUP.ARRIVE ;  /* 0x00000000000079c5 */ /* 0x000fcc0000000000 */
[----:B------:R-:W-:Y:S01]  /*8070*/  HGMMA.64x16x16.F32.BF16 R88, R24, gdesc[UR8].tnspB, R88, gsb0 ;  /* 0x4020000818587df0 */ /* 0x000fe20008001858 */
[----:B------:R-:W-:Y:S01]  /*8080*/  UIADD3 UR10, UR6, 0x140, URZ ;  /* 0x00000140060a7890 */ /* 0x000fe2000fffe03f */
[----:B------:R-:W-:Y:S01]  /*8090*/  UMOV UR11, 0xc0000010 ;  /* 0xc0000010000b7882 */ /* 0x000fe20000000000 */
[----:B------:R-:W-:Y:S02]  /*80a0*/  WARPGROUP.DEPBAR.LE gsb0, 0x0 ;  /* 0x00008000000079c5 */ /* 0x000fe40000010000 */
[----:B------:R-:W-:Y:S02]  /*80b0*/  F2FP.BF16.F32.PACK_AB R24, R38, R39 ;  /* 0x000000272618723e */ /* 0x000fe400000010ff */
[----:B------:R-:W-:Y:S01]  /*80c0*/  F2FP.BF16.F32.PACK_AB R25, R142, R41 ;  /* 0x000000298e19723e */ /* 0x000fe200000010ff */
[----:B------:R-:W-:Y:S01]  /*80d0*/  FADD R41, R32, R41 ;  /* 0x0000002920297221 */ /* 0x000fe20000000000 */
[----:B------:R-:W-:Y:S02]  /*80e0*/  F2FP.BF16.F32.PACK_AB R26, R40, R37 ;  /* 0x00000025281a723e */ /* 0x000fe400000010ff */
[----:B------:R-:W-:Y:S01]  /*80f0*/  F2FP.BF16.F32.PACK_AB R27, R43, R44 ;  /* 0x0000002c2b1b723e */ /* 0x000fe200000010ff */
[----:B------:R-:W-:-:S03]  /*8100*/  FADD R41, R41, R142 ;  /* 0x0000008e29297221 */ /* 0x000fc60000000000 */
[----:B------:R-:W-:Y:S01]  /*8110*/  WARPGROUP.ARRIVE ;  /* 0x00000000000079c5 */ /* 0x000fe20000000000 */
[----:B------:R-:W-:-:S04]  /*8120*/  FADD R44, R41, R44 ;  /* 0x0000002c292c7221 */ /* 0x000fc80000000000 */
[----:B------:R-:W-:Y:S01]  /*8130*/  FADD R44, R44, R43 ;  /* 0x0000002b2c2c7221 */ /* 0x000fe20000000000 */
[----:B------:R-:W-:Y:S01]  /*8140*/  HGMMA.64x16x16.F32.BF16 R120, R24, gdesc[UR16].tnspB, R120, gsb0 ;  /* 0x4020001018787df0 */ /* 0x000fe20008001878 */
[----:B------:R-:W-:Y:S02]  /*8150*/  UMOV UR19, 0xc0000010 ;  /* 0xc000001000137882 */ /* 0x000fe40000000000 */
        /* <DEDUP_REMOVED lines=26> */
[----:B------:R-:W-:Y:S01]  /*8300*/  FADD R24, R29, R30 ;  /* 0x0000001e1d187221 */ /* 0x000fe20000000000 */
[----:B------:R-:W-:Y:S01]  /*8310*/  F2FP.BF16.F32.PACK_AB R25, R42, R49 ;  /* 0x000000312a19723e */ /* 0x000fe200000010ff */
[----:B------:R-:W1:Y:S01]  /*8320*/  MUFU.EX2 R30, R75 ;  /* 0x0000004b001e7308 */ /* 0x000e620000000800 */
[----:B------:R-:W-:Y:S01]  /*8330*/  F2FP.BF16.F32.PACK_AB R26, R46, R47 ;  /* 0x0000002f2e1a723e */ /* 0x000fe200000010ff */
[----:B------:R-:W-:Y:S01]  /*8340*/  FADD R24, R24, R33 ;  /* 0x0000002118187221 */ /* 0x000fe20000000000 */
[----:B------:R-:W-:Y:S01]  /*8350*/  F2FP.BF16.F32.PACK_AB R27, R51, R50 ;  /* 0x00000032331b723e */ /* 0x000fe200000010ff */
[----:B------:R-:W-:Y:S01]  /*8360*/  FFMA R33, R80, UR7, -R7 ;  /* 0x0000000750217c23 */ /* 0x000fe20008000807 */
[----:B------:R-:W-:Y:S01]  /*8370*/  FADD R49, R44, R49 ;  /* 0x000000312c317221 */ /* 0x000fe20000000000 */
[----:B------:R-:W-:Y:S01]  /*8380*/  FADD R137, R24, R137 ;  /* 0x0000008918897221 */ /* 0x000fe20000000000 */
[----:B------:R-:W-:Y:S01]  /*8390*/  F2FP.BF16.F32.PACK_AB R24, R48, R45 ;  /* 0x0000002d3018723e */ /* 0x000fe200000010ff */
[----:B------:R-:W2:Y:S01]  /*83a0*/  MUFU.EX2 R29, R76 ;  /* 0x0000004c001d7308 */ /* 0x000ea20000000800 */
[----:B------:R-:W-:Y:S01]  /*83b0*/  FSETP.GEU.AND P4, PT, R33, -126, PT ;  /* 0xc2fc00002100780b */ /* 0x000fe20003f8e000 */
[----:B------:R-:W-:Y:S01]  /*83c0*/  FADD R34, R137, R34 ;  /* 0x0000002289227221 */ /* 0x000fe20000000000 */
[----:B------:R-:W-:Y:S01]  /*83d0*/  WARPGROUP.ARRIVE ;  /* 0x00000000000079c5 */ /* 0x000fe20000000000 */
[----:B------:R-:W-:-:S02]  /*83e0*/  FADD R49, R49, R42 ;  /* 0x0000002a31317221 */ /* 0x000fc40000000000 */
[----:B------:R-:W-:Y:S01]  /*83f0*/  FADD R39, R34, R39 ;  /* 0x0000002722277221 */ /* 0x000fe20000000000 */
[--C-:B------:R-:W-:Y:S01]  /*8400*/  FFMA R34, R81, UR7, -R7.reuse ;  /* 0x0000000751227c23 */ /* 0x100fe20008000807 */
[----:B------:R-:W-:Y:S01]  /*8410*/  FFMA R7, R85, UR7, -R7 ;  /* 0x0000000755077c23 */ /* 0x000fe20008000807 */
[----:B------:R-:W-:Y:S01]  /*8420*/  HGMMA.64x16x16.F32.BF16 R120, R24, gdesc[UR16].tnspB, R120, gsb0 ;  /* 0x4020001018787df0 */ /* 0x000fe20008001878 */
[----:B------:R-:W-:Y:S01]  /*8430*/  UMOV UR19, 0xc0000010 ;  /* 0xc000001000137882 */ /* 0x000fe20000000000 */
[----:B-1----:R-:W-:Y:S01]  /*8440*/  @!P6 FMUL R30, R30, R30 ;  /* 0x0000001e1e1ee220 */ /* 0x002fe20000400000 */
[----:B------:R-:W-:Y:S01]  /*8450*/  FSETP.GEU.AND P6, PT, R31, -126, PT ;  /* 0xc2fc00001f00780b */ /* 0x000fe20003fce000 */
[----:B------:R-:W-:Y:S01]  /*8460*/  FADD R38, R39, R38 ;  /* 0x0000002627267221 */ /* 0x000fe20000000000 */
[----:B------:R-:W-:Y:S01]  /*8470*/  @!P4 FMUL R33, R33, 0.5 ;  /* 0x3f0000002121c820 */ /* 0x000fe20000400000 */
[----:B------:R-:W-:Y:S01]  /*8480*/  FADD R50, R49, R50 ;  /* 0x0000003231327221 */ /* 0x000fe20000000000 */
[----:B------:R-:W-:Y:S01]  /*8490*/  UMOV UR7, 0xc0000010 ;  /* 0xc000001000077882 */ /* 0x000fe20000000000 */
[----:B--2---:R-:W-:Y:S01]  /*84a0*/  @!P5 FMUL R29, R29, R29 ;  /* 0x0000001d1d1dd220 */ /* 0x004fe20000400000 */
[----:B------:R-:W-:Y:S01]  /*84b0*/  FSETP.GEU.AND P5, PT, R79, -126, PT ;  /* 0xc2fc00004f00780b */ /* 0x000fe20003fae000 */
[----:B------:R-:W-:Y:S01]  /*84c0*/  FADD R37, R38, R37 ;  /* 0x0000002526257221 */ /* 0x000fe20000000000 */
[----:B------:R-:W1:Y:S01]  /*84d0*/  MUFU.EX2 R33, R33 ;  /* 0x0000002100217308 */ /* 0x000e620000000800 */
[----:B------:R-:W-:-:S02]  /*84e0*/  FADD R50, R50, R51 ;  /* 0x0000003332327221 */ /* 0x000fc40000000000 */
[----:B------:R-:W-:Y:S02]  /*84f0*/  FADD R40, R37, R40 ;  /* 0x0000002825287221 */ /* 0x000fe40000000000 */
[----:B------:R-:W-:Y:S02]  /*8500*/  @!P6 FMUL R31, R31, 0.5 ;  /* 0x3f0000001f1fe820 */ /* 0x000fe40000400000 */
[----:B------:R-:W-:-:S04]  /*8510*/  FADD R45, R40, R45 ;  /* 0x0000002d282d7221 */ /* 0x000fc80000000000 */
[----:B------:R-:W-:Y:S01]  /*8520*/  @!P5 FMUL R79, R79, 0.5 ;  /* 0x3f0000004f4fd820 */ /* 0x000fe20000400000 */
[----:B------:R-:W2:Y:S01]  /*8530*/  MUFU.EX2 R31, R31 ;  /* 0x0000001f001f7308 */ /* 0x000ea20000000800 */
[----:B------:R-:W-:Y:S01]  /*8540*/  FADD R48, R45, R48 ;  /* 0x000000302d307221 */ /* 0x000fe20000000000 */
[----:B-1----:R-:W-:Y:S01]  /*8550*/  @!P4 FMUL R33, R33, R33 ;  /* 0x000000212121c220 */ /* 0x002fe20000400000 */
[----:B------:R-:W-:Y:S02]  /*8560*/  FSETP.GEU.AND P4, PT, R83, -126, PT ;  /* 0xc2fc00005300780b */ /* 0x000fe40003f8e000 */
[----:B------:R-:W-:-:S03]  /*8570*/  FADD R47, R48, R47 ;  /* 0x0000002f302f7221 */ /* 0x000fc60000000000 */
[----:B------:R-:W1:Y:S01]  /*8580*/  MUFU.EX2 R32, R79 ;  /* 0x0000004f00207308 */ /* 0x000e620000000800 */
[----:B------:R-:W-:Y:S01]  /*8590*/  FADD R46, R47, R46 ;  /* 0x0000002e2f2e7221 */ /* 0x000fe20000000000 */
[----:B--2---:R-:W-:Y:S01]  /*85a0*/  @!P6 FMUL R31, R31, R31 ;  /* 0x0000001f1f1fe220 */ /* 0x004fe20000400000 */
[----:B------:R-:W-:Y:S01]  /*85b0*/  FSETP.GEU.AND P6, PT, R34, -126, PT ;  /* 0xc2fc00002200780b */ /* 0x000fe20003fce000 */
[----:B------:R-:W-:Y:S02]  /*85c0*/  WARPGROUP.DEPBAR.LE gsb0, 0x0 ;  /* 0x00008000000079c5 */ /* 0x000fe40000010000 */
[----:B------:R-:W-:Y:S02]  /*85d0*/  WARPGROUP.ARRIVE ;  /* 0x00000000000079c5 */ /* 0x000fe40000000000 */
[----:B------:R-:W-:Y:S01]  /*85e0*/  @!P4 FMUL R83, R83, 0.5 ;  /* 0x3f0000005353c820 */ /* 0x000fe20000400000 */
[----:B-1----:R-:W-:Y:S01]  /*85f0*/  @!P5 FMUL R32, R32, R32 ;  /* 0x000000202020d220 */ /* 0x002fe20000400000 */
[----:B------:R-:W-:-:S02]  /*8600*/  FSETP.GEU.AND P5, PT, R82, -126, PT ;  /* 0xc2fc00005200780b */ /* 0x000fc40003fae000 */
[----:B------:R-:W-:Y:S01]  /*8610*/  HGMMA.64x16x16.F32.BF16 R112, R24, gdesc[UR8].tnspB, R112, gsb0 ;  /* 0x4020000818707df0 */ /* 0x000fe20008001870 */
[----:B------:R-:W-:Y:S01]  /*8620*/  UMOV UR10, UR12 ;  /* 0x0000000c000a7c82 */ /* 0x000fe20008000000 */
[----:B------:R-:W-:Y:S01]  /*8630*/  UMOV UR11, 0xc0000010 ;  /* 0xc0000010000b7882 */ /* 0x000fe20000000000 */
[----:B------:R-:W-:Y:S01]  /*8640*/  UIADD3 UR12, UR6, 0x280, URZ ;  /* 0x00000280060c7890 */ /* 0x000fe2000fffe03f */
[----:B------:R-:W-:Y:S01]  /*8650*/  @!P6 FMUL R34, R34, 0.5 ;  /* 0x3f0000002222e820 */ /* 0x000fe20000400000 */
[----:B------:R-:W1:Y:S06]  /*8660*/  MUFU.EX2 R83, R83 ;  /* 0x0000005300537308 */ /* 0x000e6c0000000800 */
[----:B------:R-:W-:-:S02]  /*8670*/  @!P5 FMUL R82, R82, 0.5 ;  /* 0x3f0000005252d820 */ /* 0x000fc40000400000 */
[----:B------:R-:W2:Y:S08]  /*8680*/  MUFU.EX2 R34, R34 ;  /* 0x0000002200227308 */ /* 0x000eb00000000800 */
[----:B------:R-:W3:Y:S01]  /*8690*/  MUFU.EX2 R82, R82 ;  /* 0x0000005200527308 */ /* 0x000ee20000000800 */
[----:B-1----:R-:W-:Y:S01]  /*86a0*/  @!P4 FMUL R83, R83, R83 ;  /* 0x000000535353c220 */ /* 0x002fe20000400000 */
[----:B------:R-:W-:Y:S01]  /*86b0*/  FSETP.GEU.AND P4, PT, R86, -126, PT ;  /* 0xc2fc00005600780b */ /* 0x000fe20003f8e000 */
[----:B--2---:R-:W-:Y:S01]  /*86c0*/  @!P6 FMUL R34, R34, R34 ;  /* 0x000000222222e220 */ /* 0x004fe20000400000 */
[----:B------:R-:W-:-:S11]  /*86d0*/  FSETP.GEU.AND P6, PT, R84, -126, PT ;  /* 0xc2fc00005400780b */ /* 0x000fd60003fce000 */
[----:B------:R-:W-:Y:S01]  /*86e0*/  @!P4 FMUL R86, R86, 0.5 ;  /* 0x3f0000005656c820 */ /* 0x000fe20000400000 */
[----:B---3--:R-:W-:Y:S01]  /*86f0*/  @!P5 FMUL R82, R82, R82 ;  /* 0x000000525252d220 */ /* 0x008fe20000400000 */
[C---:B------:R-:W-:Y:S01]  /*8700*/  FSETP.GEU.AND P5, PT, R7.reuse, -126, PT ;  /* 0xc2fc00000700780b */ /* 0x040fe20003fae000 */
[----:B------:R-:W-:Y:S02]  /*8710*/  WARPGROUP.DEPBAR.LE gsb0, 0x0 ;  /* 0x00008000000079c5 */ /* 0x000fe40000010000 */
[----:B------:R-:W-:Y:S01]  /*8720*/  WARPGROUP.ARRIVE ;  /* 0x00000000000079c5 */ /* 0x000fe20000000000 */
[----:B------:R-:W-:Y:S01]  /*8730*/  @!P6 FMUL R84, R84, 0.5 ;  /* 0x3f0000005454e820 */ /* 0x000fe20000400000 */
[----:B------:R-:W1:Y:S04]  /*8740*/  MUFU.EX2 R86, R86 ;  /* 0x0000005600567308 */ /* 0x000e680000000800 */
[----:B------:R-:W-:Y:S01]  /*8750*/  HGMMA.64x16x16.F32.BF16 R104, R24, gdesc[UR8].tnspB, R104, gsb0 ;  /* 0x4020000818687df0 */ /* 0x000fe20008001868 */
[----:B------:R-:W-:Y:S01]  /*8760*/  UMOV UR10, UR16 ;  /* 0x00000010000a7c82 */ /* 0x000fe20008000000 */
[----:B------:R-:W-:Y:S01]  /*8770*/  UMOV UR11, 0xc0000010 ;  /* 0xc0000010000b7882 */ /* 0x000fe20000000000 */
[----:B------:R-:W-:Y:S01]  /*8780*/  UIADD3 UR16, UR6, 0x380, URZ ;  /* 0x0000038006107890 */ /* 0x000fe2000fffe03f */
[----:B------:R-:W2:Y:S01]  /*8790*/  MUFU.EX2 R84, R84 ;  /* 0x0000005400547308 */ /* 0x000ea20000000800 */
[----:B------:R-:W-:-:S07]  /*87a0*/  @!P5 FMUL R7, R7, 0.5 ;  /* 0x3f0000000707d820 */ /* 0x000fce0000400000 */
[----:B------:R-:W3:Y:S01]  /*87b0*/  MUFU.EX2 R7, R7 ;  /* 0x0000000700077308 */ /* 0x000ee20000000800 */
[----:B-1----:R-:W-:Y:S01]  /*87c0*/  @!P4 FMUL R86, R86, R86 ;  /* 0x000000565656c220 */ /* 0x002fe20000400000 */
[----:B------:R-:W-:-:S04]  /*87d0*/  ISETP.NE.AND P4, PT, R17, 0x4, PT ;  /* 0x000000041100780c */ /* 0x000fc80003f85270 */
[----:B------:R-:W-:Y:S01]  /*87e0*/  SEL R17, R17, RZ, P4 ;  /* 0x000000ff11117207 */ /* 0x000fe20002000000 */
[----:B--2---:R-:W-:Y:S01]  /*87f0*/  @!P6 FMUL R84, R84, R84 ;  /* 0x000000545454e220 */ /* 0x004fe20000400000 */
[----:B------:R-:W-:Y:S01]  /*8800*/  FSETP.GEU.AND P6, PT, R28, -126, PT ;  /* 0xc2fc00001c00780b */ /* 0x000fe20003fce000 */
[----:B---3--:R-:W-:-:S12]  /*8810*/  @!P5 FMUL R7, R7, R7 ;  /* 0x000000070707d220 */ /* 0x008fd80000400000 */
[----:B------:R-:W-:-:S06]  /*8820*/  @!P6 FMUL R28, R28, 0.5 ;  /* 0x3f0000001c1ce820 */ /* 0x000fcc0000400000 */
[----:B------:R-:W1:Y:S01]  /*8830*/  MUFU.EX2 R28, R28 ;  /* 0x0000001c001c7308 */ /* 0x000e620000000800 */
[----:B------:R-:W-:Y:S02]  /*8840*/  WARPGROUP.DEPBAR.LE gsb0, 0x0 ;  /* 0x00008000000079c5 */ /* 0x000fe40000010000 */
[----:B------:R-:W-:-:S06]  /*8850*/  WARPGROUP.ARRIVE ;  /* 0x00000000000079c5 */ /* 0x000fcc0000000000 */
[----:B------:R-:W-:Y:S01]  /*8860*/  HGMMA.64x16x16.F32.BF16 R96, R24, gdesc[UR8].tnspB, R96, gsb0 ;  /* 0x4020000818607df0 */ /* 0x000fe20008001860 */
[----:B------:R-:W-:Y:S01]  /*8870*/  UMOV UR10, UR8 ;  /* 0x00000008000a7c82 */ /* 0x000fe20008000000 */
[----:B------:R-:W-:Y:S01]  /*8880*/  UMOV UR11, 0xc0000010 ;  /* 0xc0000010000b7882 */ /* 0x000fe20000000000 */
[----:B------:R-:W-:Y:S01]  /*8890*/  UIADD3 UR8, UR6, 0x80, URZ ;  /* 0x0000008006087890 */ /* 0x000fe2000fffe03f */
[----:B-1----:R-:W-:-:S06]  /*88a0*/  @!P6 FMUL R28, R28, R28 ;  /* 0x0000001c1c1ce220 */ /* 0x002fcc0000400000 */
        /* <DEDUP_REMOVED lines=8> */
[----:B------:R-:W-:Y:S01]  /*8930*/  F2FP.BF16.F32.PACK_AB R24, R54, R53 ;  /* 0x000000353618723e */ /* 0x000fe200000010ff */
[----:B------:R-:W-:Y:S01]  /*8940*/  FADD R53, R46, R53 ;  /* 0x000000352e357221 */ /* 0x000fe20000000000 */
[----:B------:R-:W-:Y:S01]  /*8950*/  F2FP.BF16.F32.PACK_AB R25, R58, R59 ;  /* 0x0000003b3a19723e */ /* 0x000fe200000010ff */
[----:B------:R-:W-:Y:S01]  /*8960*/  FADD R59, R50, R59 ;  /* 0x0000003b323b7221 */ /* 0x000fe20000000000 */
[----:B------:R-:W-:Y:S01]  /*8970*/  F2FP.BF16.F32.PACK_AB R26, R55, R52 ;  /* 0x00000034371a723e */ /* 0x000fe200000010ff */
[----:B------:R-:W-:Y:S01]  /*8980*/  FADD R53, R53, R54 ;  /* 0x0000003635357221 */ /* 0x000fe20000000000 */
[----:B------:R-:W-:Y:S01]  /*8990*/  F2FP.BF16.F32.PACK_AB R27, R57, R56 ;  /* 0x00000038391b723e */ /* 0x000fe200000010ff */
[----:B------:R-:W-:-:S02]  /*89a0*/  FADD R59, R59, R58 ;  /* 0x0000003a3b3b7221 */ /* 0x000fc40000000000 */
[----:B------:R-:W-:Y:S01]  /*89b0*/  FADD R52, R53, R52 ;  /* 0x0000003435347221 */ /* 0x000fe20000000000 */
[----:B------:R-:W-:Y:S01]  /*89c0*/  WARPGROUP.ARRIVE ;  /* 0x00000000000079c5 */ /* 0x000fe20000000000 */
[----:B------:R-:W-:Y:S02]  /*89d0*/  FADD R56, R59, R56 ;  /* 0x000000383b387221 */ /* 0x000fe40000000000 */
[----:B------:R-:W-:Y:S02]  /*89e0*/  FADD R55, R52, R55 ;  /* 0x0000003734377221 */ /* 0x000fe40000000000 */
[----:B------:R-:W-:Y:S01]  /*89f0*/  FADD R57, R56, R57 ;  /* 0x0000003938397221 */ /* 0x000fe20000000000 */
[----:B------:R-:W-:Y:S01]  /*8a00*/  HGMMA.64x16x16.F32.BF16 R120, R24, gdesc[UR16].tnspB, R120, gsb0 ;  /* 0x4020001018787df0 */ /* 0x000fe20008001878 */
[----:B------:R-:W-:Y:S02]  /*8a10*/  UMOV UR19, 0xc0000010 ;  /* 0xc000001000137882 */ /* 0x000fe40000000000 */
[----:B------:R-:W-:-:S02]  /*8a20*/  WARPGROUP.DEPBAR.LE gsb0, 0x0 ;  /* 0x00008000000079c5 */ /* 0x000fc40000010000 */
        /* <DEDUP_REMOVED lines=73> */
[----:B------:R-:W-:Y:S01]  /*8ec0*/  FADD R30, R15, R30 ;  /* 0x0000001e0f1e7221 */ /* 0x000fe20000000000 */
[----:B------:R-:W-:Y:S01]  /*8ed0*/  SEL R13, R128, RZ, P3 ;  /* 0x000000ff800d7207 */ /* 0x000fe20001800000 */
[----:B------:R-:W-:Y:S01]  /*8ee0*/  FADD R29, R68, R29 ;  /* 0x0000001d441d7221 */ /* 0x000fe20000000000 */
[----:B------:R-:W-:Y:S01]  /*8ef0*/  WARPGROUP.ARRIVE ;  /* 0x00000000000079c5 */ /* 0x000fe20000000000 */
[----:B------:R-:W-:-:S02]  /*8f00*/  FADD R31, R30, R31 ;  /* 0x0000001f1e1f7221 */ /* 0x000fc40000000000 */
[----:B------:R-:W-:Y:S01]  /*8f10*/  FADD R36, R29, R36 ;  /* 0x000000241d247221 */ /* 0x000fe20000000000 */
[----:B------:R-:W-:Y:S02]  /*8f20*/  IMAD R15, R13, 0x8, R14 ;  /* 0x000000080d0f7824 */ /* 0x000fe400078e020e */
[----:B------:R-:W-:Y:S01]  /*8f30*/  FADD R31, R31, R32 ;  /* 0x000000201f1f7221 */ /* 0x000fe20000000000 */
[----:B------:R-:W-:Y:S01]  /*8f40*/  HGMMA.64x16x16.F32.BF16 R120, R24, gdesc[UR16].tnspB, R120, gsb0 ;  /* 0x4020001018787df0 */ /* 0x000fe20008001878 */
[----:B------:R-:W-:Y:S02]  /*8f50*/  UMOV UR19, 0xc0000010 ;  /* 0xc000001000137882 */ /* 0x000fe40000000000 */
[----:B------:R-:W-:Y:S01]  /*8f60*/  FADD R31, R31, R82 ;  /* 0x000000521f1f7221 */ /* 0x000fe20000000000 */
[----:B------:R-:W-:-:S03]  /*8f70*/  PRMT R15, RZ, 0x654, R15 ;  /* 0x00000654ff0f7816 */ /* 0x000fc6000000000f */
[----:B------:R-:W-:-:S04]  /*8f80*/  FADD R31, R31, R83 ;  /* 0x000000531f1f7221 */ /* 0x000fc80000000000 */
[----:B------:R-:W-:Y:S01]  /*8f90*/  FADD R31, R31, R86 ;  /* 0x000000561f1f7221 */ /* 0x000fe20000000000 */
        /* <DEDUP_REMOVED lines=24> */
[----:B------:R-:W-:Y:S01]  /*9120*/  UIADD3 UR6, UR6, 0x4e0, URZ ;  /* 0x000004e006067890 */ /* 0x000fe2000fffe03f */
[----:B------:R-:W-:Y:S02]  /*9130*/  WARPGROUP.DEPBAR.LE gsb0, 0x0 ;  /* 0x00008000000079c5 */ /* 0x000fe40000010000 */
[----:B------:R-:W-:Y:S01]  /*9140*/  F2FP.BF16.F32.PACK_AB R24, R34, R33 ;  /* 0x000000212218723e */ /* 0x000fe200000010ff */
[----:B------:R-:W-:Y:S01]  /*9150*/  FADD R33, R36, R33 ;  /* 0x0000002124217221 */ /* 0x000fe20000000000 */
[----:B------:R-:W-:Y:S02]  /*9160*/  F2FP.BF16.F32.PACK_AB R25, R83, R82 ;  /* 0x000000525319723e */ /* 0x000fe400000010ff */
[----:B------:R-:W-:Y:S01]  /*9170*/  F2FP.BF16.F32.PACK_AB R26, R7, R84 ;  /* 0x00000054071a723e */ /* 0x000fe200000010ff */
[----:B------:R-:W-:Y:S01]  /*9180*/  FADD R33, R33, R34 ;  /* 0x0000002221217221 */ /* 0x000fe20000000000 */
[----:B------:R-:W-:-:S03]  /*9190*/  F2FP.BF16.F32.PACK_AB R27, R28, R86 ;  /* 0x000000561c1b723e */ /* 0x000fc600000010ff */
[----:B------:R-:W-:Y:S01]  /*91a0*/  FADD R33, R33, R84 ;  /* 0x0000005421217221 */ /* 0x000fe20000000000 */
        /* <DEDUP_REMOVED lines=19> */
[----:B------:R-:W-:Y:S01]  /*92e0*/  IADD3 R24, R13, 0x1, RZ ;  /* 0x000000010d187810 */ /* 0x000fe20007ffe0ff */
[----:B------:R1:W-:Y:S01]  /*92f0*/  SYNCS.ARRIVE.TRANS64.RED.A1T0 RZ, [R15+URZ], RZ ;  /* 0x000000ff0fff79a7 */ /* 0x0003e2000810043f */
[----:B------:R-:W-:Y:S02]  /*9300*/  SEL R13, RZ, 0x1, P4 ;  /* 0x00000001ff0d7807 */ /* 0x000fe40002000000 */
[----:B------:R-:W-:Y:S02]  /*9310*/  ISETP.NE.AND P3, PT, R24, 0x4, PT ;  /* 0x000000041800780c */ /* 0x000fe40003f65270 */
[----:B------:R-:W-:Y:S01]  /*9320*/  LOP3.LUT R4, R4, R13, RZ, 0x3c, !PT ;  /* 0x0000000d04047212 */ /* 0x000fe200078e3cff */
[----:B------:R-:W-:Y:S01]  /*9330*/  FADD R13, R31, R28 ;  /* 0x0000001c1f0d7221 */ /* 0x000fe20000000000 */
[----:B-1----:R-:W-:Y:S01]  /*9340*/  FADD R15, R33, R7 ;  /* 0x00000007210f7221 */ /* 0x002fe20000000000 */
[----:B------:R-:W-:Y:S01]  /*9350*/  SEL R7, R24, RZ, P3 ;  /* 0x000000ff18077207 */ /* 0x000fe20001800000 */
[----:B------:R-:W-:Y:S07]  /*9360*/  @P2 BRA `(.L_x_31) ;  /* 0x0000000400082947 */ /* 0x000fee0003800000 */
[----:B------:R-:W-:Y:S01]  /*9370*/  ISETP.LT.OR P2, PT, R8, 0x1, !P0 ;  /* 0x000000010800780c */ /* 0x000fe20004741670 */
[----:B------:R-:W-:-:S12]  /*9380*/  BSSY B0, `(.L_x_32) ;  /* 0x000003f000007945 */ /* 0x000fd80003800000 */
[----:B------:R-:W-:Y:S05]  /*9390*/  @P2 BRA `(.L_x_33) ;  /* 0x0000000000f42947 */ /* 0x000fea0003800000 */
[----:B------:R-:W-:Y:S01]  /*93a0*/  ISETP.NE.AND P3, PT, R0, RZ, PT ;  /* 0x000000ff0000720c */ /* 0x000fe20003f65270 */
[----:B------:R-:W-:Y:S01]  /*93b0*/  IMAD R24, R5, 0x8, R2 ;  /* 0x0000000805187824 */ /* 0x000fe200078e0202 */
[----:B------:R-:W-:-:S11]  /*93c0*/  SHF.L.U32 R25, R6, 0x1f, RZ ;  /* 0x0000001f06197819 */ /* 0x000fd600000006ff */
.L_x_34:
        /* <DEDUP_REMOVED lines=10> */
.L_x_35:
[----:B-12---:R-:W-:Y:S01]  /*9470*/  IMAD R25, R5, 0x5000, R2 ;  /* 0x0000500005197824 */ /* 0x006fe200078e0202 */
[----:B------:R-:W-:Y:S01]  /*9480*/  R2UR UR49, R24 ;  /* 0x00000000183172ca */ /* 0x000fe200000e0000 */
[----:B------:R-:W-:Y:S01]  /*9490*/  UIADD3 UR6, UP0, UR22, 0x2f0, URZ ;  /* 0x000002f016067890 */ /* 0x000fe2000ff1e03f */
[----:B------:R-:W-:Y:S01]  /*94a0*/  R2UR UR51, R9 ;  /* 0x00000000093372ca */ /* 0x000fe200000e0000 */
[----:B------:R-:W-:Y:S01]  /*94b0*/  UMOV UR30, 0x0 ;  /* 0x00000000001e7882 */ /* 0x000fe20000000000 */
[----:B------:R-:W-:Y:S01]  /*94c0*/  R2UR UR8, R25 ;  /* 0x00000000190872ca */ /* 0x000fe200000e0000 */
[----:B------:R-:W-:Y:S01]  /*94d0*/  UIADD3.X UR7, URZ, UR23, URZ, UP0, !UPT ;  /* 0x000000173f077290 */ /* 0x000fe200087fe43f */
[----:B------:R-:W-:Y:S01]  /*94e0*/  IADD3 R5, R5, 0x1, RZ ;  /* 0x0000000105057810 */ /* 0x000fe20007ffe0ff */
        /* <DEDUP_REMOVED lines=11> */
[----:B------:R-:W-:Y:S01]  /*95a0*/  SEL R25, RZ, 0x1, P2 ;  /* 0x00000001ff197807 */ /* 0x000fe20001000000 */
        /* <DEDUP_REMOVED lines=28> */
.L_x_33:
[----:B------:R-:W-:Y:S05]  /*9770*/  BSYNC B0 ;  /* 0x0000000000007941 */ /* 0x000fea0003800000 */
.L_x_32:
[----:B------:R-:W-:-:S07]  /*9780*/  VIADD R8, R8, 0xffffffff ;  /* 0xffffffff08087836 */ /* 0x000fce0000000000 */
.L_x_31:
[----:B------:R-:W-:Y:S01]  /*9790*/  IADD3 R12, R12, 0x80, RZ ;  /* 0x000000800c0c7810 */ /* 0x000fe20007ffe0ff */
[----:B------:R-:W-:Y:S02]  /*97a0*/  IMAD.MOV.U32 R133, RZ, RZ, R22 ;  /* 0x000000ffff857224 */ /* 0x000fe400078e0016 */
[----:B------:R-:W-:Y:S01]  /*97b0*/  IMAD.MOV.U32 R129, RZ, RZ, R23 ;  /* 0x000000ffff817224 */ /* 0x000fe200078e0017 */
[----:B------:R-:W-:Y:S06]  /*97c0*/  @P1 BRA `(.L_x_36) ;  /* 0xffffffc000981947 */ /* 0x000fec000383ffff */
.L_x_24:
[----:B------:R-:W-:-:S13]  /*97d0*/  ISETP.GE.AND P1, PT, R131, 0x1, PT ;  /* 0x000000018300780c */ /* 0x000fda0003f26270 */
[----:B------:R-:W-:Y:S05]  /*97e0*/  @!P1 BRA `(.L_x_37) ;  /* 0x0000004800e49947 */ /* 0x000fea0003800000 */
[----:B------:R-:W-:Y:S01]  /*97f0*/  MOV R130, R22 ;  /* 0x0000001600827202 */ /* 0x000fe20000000f00 */
[----:B------:R-:W-:Y:S01]  /*9800*/  IMAD.MOV.U32 R129, RZ, RZ, R23 ;  /* 0x000000ffff817224 */ /* 0x000fe200078e0017 */
[----:B------:R-:W-:-:S07]  /*9810*/  LOP3.LUT R128, R16, 0x1f, RZ, 0xc0, !PT ;  /* 0x0000001f10807812 */ /* 0x000fce00078ec0ff */
.L_x_51:
[----:B------:R-:W-:Y:S01]  /*9820*/  IMAD R23, R17, 0x8, R2 ;  /* 0x0000000811177824 */ /* 0x000fe200078e0202 */
[----:B------:R-:W-:-:S07]  /*9830*/  SHF.L.U32 R22, R4, 0x1f, RZ ;  /* 0x0000001f04167819 */ /* 0x000fce00000006ff */
.L_x_38:
[----:B---3--:R3:W4:Y:S02]  /*9840*/  SYNCS.PHASECHK.TRANS64.TRYWAIT P1, [R23+URZ+0x16800], R22 ;  /* 0x01680016170075a7 */ /* 0x008724000802017f */
[----:B----4-:R-:W-:Y:S05]  /*9850*/  @!P1 NANOSLEEP.SYNCS 0x989680 ;  /* 0x009896800000995d */ /* 0x010fea0003900000 */
[----:B------:R-:W4:Y:S02]  /*9860*/  @!P1 SYNCS.PHASECHK.TRANS64 P1, [R23+URZ+0x16800], R22 ;  /* 0x01680016170095a7 */ /* 0x000f24000802007f */
[----:B----4-:R-:W-:Y:S05]  /*9870*/  @!P1 BRA `(.L_x_38) ;  /* 0xfffffffc00f09947 */ /* 0x010fea000383ffff */
[----:B------:R-:W-:Y:S05]  /*9880*/  WARPSYNC.ALL ;  /* 0x0000000000007948 */ /* 0x000fea0003800000 */
[----:B---3--:R-:W-:Y:S01]  /*9890*/  MOV R22, UR15 ;  /* 0x0000000f00167c02 */ /* 0x008fe20008000f00 */
[----:B------:R-:W-:Y:S01]  /*98a0*/  IMAD.MOV.U32 R23, RZ, RZ, -0x3ffffff0 ;  /* 0xc0000010ff177424 */ /* 0x000fe200078e00ff */
[----:B------:R-:W-:Y:S01]  /*98b0*/  R2UR UR8, R20 ;  /* 0x00000000140872ca */ /* 0x000fe200000e0000 */
[----:B-12---:R-:W-:Y:S01]  /*98c0*/  WARPGROUP.ARRIVE ;  /* 0x00000000000079c5 */ /* 0x006fe20000000000 */
[----:B------:R-:W-:Y:S01]  /*98d0*/  R2UR UR9, R21 ;  /* 0x00000000150972ca */ /* 0x000fe200000e0000 */
[----:B------:R-:W-:Y:S01]  /*98e0*/  IMAD R22, R17, 0x500, R22 ;  /* 0x0000050011167824 */ /* 0x000fe200078e0216 */
[----:B------:R-:W-:-:S02]  /*98f0*/  R2UR UR11, R23 ;  /* 0x00000000170b72ca */ /* 0x000fc400000e0000 */
[----:B------:R-:W-:Y:S01]  /*9900*/  MOV R133, 0xc0000010 ;  /* 0xc000001000857802 */ /* 0x000fe20000000f00 */
[C---:B------:R-:W-:Y:S01]  /*9910*/  VIADD R132, R22.reuse, 0x100 ;  /* 0x0000010016847836 */ /* 0x040fe20000000000 */
[----:B------:R-:W-:Y:S02]  /*9920*/  R2UR UR10, R22 ;  /* 0x00000000160a72ca */ /* 0x000fe400000e0000 */
[----:B------:R-:W-:Y:S02]  /*9930*/  MOV R23, 0xc0000010 ;  /* 0xc000001000177802 */ /* 0x000fe40000000f00 */
[----:B------:R-:W-:Y:S02]  /*9940*/  ISETP.NE.AND P1, PT, R10, RZ, PT ;  /* 0x000000ff0a00720c */ /* 0x000fe40003f25270 */
[----:B------:R-:W-:-:S07]  /*9950*/  R2UR UR7, R23 ;  /* 0x00000000170772ca */ /* 0x000fce00000e0000 */
[----:B------:R-:W-:Y:S01]  /*9960*/  HGMMA.64x128x16.F32.BF16 R24, gdesc[UR8], RZ, !UPT, gsb0 ;  /* 0x01e00000081879f0 */ /* 0x000fe2000c0018ff */
[----:B------:R-:W-:Y:S01]  /*9970*/  R2UR UR10, R132 ;  /* 0x00000000840a72ca */ /* 0x000fe200000e0000 */
[----:B------:R-:W-:Y:S01]  /*9980*/  VIADD R132, R22, 0x200 ;  /* 0x0000020016847836 */ /* 0x000fe20000000000 */
[----:B------:R-:W-:Y:S01]  /*9990*/  R2UR UR11, R133 ;  /* 0x00000000850b72ca */ /* 0x000fe200000e0000 */
[----:B------:R-:W-:Y:S01]  /*99a0*/  IMAD.MOV.U32 R133, RZ, RZ, -0x3ffffff0 ;  /* 0xc0000010ff857424 */ /* 0x000fe200078e00ff */
[----:B------:R-:W-:Y:S02]  /*99b0*/  R2UR UR8, R18 ;  /* 0x00000000120872ca */ /* 0x000fe400000e0000 */
[----:B------:R-:W-:Y:S02]  /*99c0*/  R2UR UR9, R19 ;  /* 0x00000000130972ca */ /* 0x000fe400000e0000 */
[----:B------:R-:W-:Y:S02]  /*99d0*/  R2UR UR58, R132 ;  /* 0x00000000843a72ca */ /* 0x000fe400000e0000 */
[----:B------:R-:W-:Y:S01]  /*99e0*/  R2UR UR59, R133 ;  /* 0x00000000853b72ca */ /* 0x000fe200000e0000 */
[----:B------:R-:W-:Y:S01]  /*99f0*/  IMAD.MOV.U32 R133, RZ, RZ, -0x3ffffff0 ;  /* 0xc0000010ff857424 */ /* 0x000fe200078e00ff */
[C---:B------:R-:W-:Y:S01]  /*9a00*/  IADD3 R132, R22.reuse, 0x300, RZ ;  /* 0x0000030016847810 */ /* 0x040fe20007ffe0ff */
[----:B------:R-:W-:-:S03]  /*9a10*/  VIADD R22, R22, 0x400 ;  /* 0x0000040016167836 */ /* 0x000fc60000000000 */
[----:B------:R-:W-:Y:S02]  /*9a20*/  R2UR UR46, R132 ;  /* 0x00000000842e72ca */ /* 0x000fe400000e0000 */
[----:B------:R-:W-:Y:S02]  /*9a30*/  R2UR UR47, R133 ;  /* 0x00000000852f72ca */ /* 0x000fe400000e0000 */
[----:B------:R-:W-:Y:S01]  /*9a40*/  R2UR UR6, R22 ;  /* 0x00000000160672ca */ /* 0x000fe200000e0000 */
        /* <DEDUP_REMOVED lines=14> */
[----:B------:R-:W-:Y:S01]  /*9b30*/  ISETP.LT.OR P2, PT, R8, 0x1, !P0 ;  /* 0x000000010800780c */ /* 0x000fe20004741670 */
[----:B------:R-:W-:-:S12]  /*9b40*/  BSSY B0, `(.L_x_40) ;  /* 0x000003f000007945 */ /* 0x000fd80003800000 */
[----:B------:R-:W-:Y:S05]  /*9b50*/  @P2 BRA `(.L_x_41) ;  /* 0x0000000000f42947 */ /* 0x000fea0003800000 */
[----:B------:R-:W-:Y:S01]  /*9b60*/  ISETP.NE.AND P3, PT, R0, RZ, PT ;  /* 0x000000ff0000720c */ /* 0x000fe20003f65270 */
[----:B------:R-:W-:Y:S01]  /*9b70*/  IMAD R22, R5, 0x8, R2 ;  /* 0x0000000805167824 */ /* 0x000fe200078e0202 */
[----:B------:R-:W-:-:S11]  /*9b80*/  SHF.L.U32 R23, R6, 0x1f, RZ ;  /* 0x0000001f06177819 */ /* 0x000fd600000006ff */
.L_x_42:
        /* <DEDUP_REMOVED lines=10> */
.L_x_43:
[----:B-12---:R-:W-:Y:S01]  /*9c30*/  IMAD R23, R5, 0x5000, R2 ;  /* 0x0000500005177824 */ /* 0x006fe200078e0202 */
        /* <DEDUP_REMOVED lines=10> */
[----:B------:R-:W-:Y:S01]  /*9ce0*/  UMOV UR34, 0x10 ;  /* 0x0000001000227882 */ /* 0x000fe20000000000 */
[----:B------:R-:W-:Y:S01]  /*9cf0*/  UMOV UR36, UR52 ;  /* 0x0000003400247c82 */ /* 0x000fe20008000000 */
[----:B------:R-:W-:Y:S01]  /*9d00*/  UMOV UR37, UR53 ;  /* 0x0000003500257c82 */ /* 0x000fe20008000000 */
        /* <DEDUP_REMOVED lines=34> */
.L_x_41:
[----:B------:R-:W-:Y:S05]  /*9f30*/  BSYNC B0 ;  /* 0x0000000000007941 */ /* 0x000fea0003800000 */
.L_x_40:
[----:B------:R-:W-:-:S07]  /*9f40*/  VIADD R8, R8, 0xffffffff ;  /* 0xffffffff08087836 */ /* 0x000fce0000000000 */
.L_x_39:
[C---:B------:R-:W-:Y:S01]  /*9f50*/  VIADD R22, R12.reuse, 0x1 ;  /* 0x000000010c167836 */ /* 0x040fe20000000000 */
[C---:B------:R-:W-:Y:S01]  /*9f60*/  IADD3 R132, R12.reuse, 0x8, RZ ;  /* 0x000000080c847810 */ /* 0x040fe20007ffe0ff */
[----:B------:R-:W-:Y:S05]  /*9f70*/  WARPSYNC.ALL ;  /* 0x0000000000007948 */ /* 0x000fea0003800000 */
[-C--:B------:R-:W-:Y:S01]  /*9f80*/  ISETP.GE.AND P3, PT, R3, R22.reuse, PT ;  /* 0x000000160300720c */ /* 0x080fe20003f66270 */
[----:B------:R-:W-:Y:S01]  /*9f90*/  ULDC UR6, c[0x0][0x604] ;  /* 0x0001810000067ab9 */ /* 0x000fe20000000800 */
[----:B------:R-:W-:Y:S01]  /*9fa0*/  ISETP.GE.AND P4, PT, R11, R22, PT ;  /* 0x000000160b00720c */ /* 0x000fe20003f86270 */
[C---:B------:R-:W-:Y:S01]  /*9fb0*/  VIADD R22, R12.reuse, 0x9 ;  /* 0x000000090c167836 */ /* 0x040fe20000000000 */
[-C--:B------:R-:W-:Y:S01]  /*9fc0*/  ISETP.GE.AND P2, PT, R3, R132.reuse, PT ;  /* 0x000000840300720c */ /* 0x080fe20003f46270 */
[----:B------:R-:W-:Y:S01]  /*9fd0*/  BSSY B0, `(.L_x_44) ;  /* 0x000012a000007945 */ /* 0x000fe20003800000 */
[----:B------:R-:W-:Y:S01]  /*9fe0*/  ISETP.GE.AND P6, PT, R11, R132, PT ;  /* 0x000000840b00720c */ /* 0x000fe20003fc6270 */
[----:B------:R-:W-:Y:S01]  /*9ff0*/  VIADD R132, R12, 0x10 ;  /* 0x000000100c847836 */ /* 0x000fe20000000000 */
[----:B------:R-:W-:-:S02]  /*a000*/  FSEL R25, R25, -INF , P3 ;  /* 0xff80000019197808 */ /* 0x000fc40001800000 */
[-C--:B------:R-:W-:Y:S02]  /*a010*/  ISETP.GE.AND P5, PT, R3, R22.reuse, PT ;  /* 0x000000160300720c */ /* 0x080fe40003fa6270 */
[----:B------:R-:W-:Y:S02]  /*a020*/  ISETP.GE.AND P3, PT, R11, R22, PT ;  /* 0x000000160b00720c */ /* 0x000fe40003f66270 */
[----:B------:R-:W-:Y:S02]  /*a030*/  IADD3 R22, R12, 0x11, RZ ;  /* 0x000000110c167810 */ /* 0x000fe40007ffe0ff */
[----:B------:R-:W-:Y:S02]  /*a040*/  FSEL R27, R27, -INF , P4 ;  /* 0xff8000001b1b7808 */ /* 0x000fe40002000000 */
[----:B------:R-:W-:Y:S02]  /*a050*/  FSEL R28, R28, -INF , P2 ;  /* 0xff8000001c1c7808 */ /* 0x000fe40001000000 */
[----:B------:R-:W-:-:S02]  /*a060*/  ISETP.GE.AND P4, PT, R3, R132, PT ;  /* 0x000000840300720c */ /* 0x000fc40003f86270 */
[----:B------:R-:W-:Y:S01]  /*a070*/  ISETP.GE.AND P2, PT, R11, R132, PT ;  /* 0x000000840b00720c */ /* 0x000fe20003f46270 */
[----:B------:R-:W-:Y:S01]  /*a080*/  VIADD R132, R12, 0x18 ;  /* 0x000000180c847836 */ /* 0x000fe20000000000 */
[----:B------:R-:W-:Y:S02]  /*a090*/  FSEL R30, R30, -INF , P6 ;  /* 0xff8000001e1e7808 */ /* 0x000fe40003000000 */
[----:B------:R-:W-:Y:S02]  /*a0a0*/  FSEL R29, R29, -INF , P5 ;  /* 0xff8000001d1d7808 */ /* 0x000fe40002800000 */
[-C--:B------:R-:W-:Y:S02]  /*a0b0*/  ISETP.GE.AND P6, PT, R3, R22.reuse, PT ;  /* 0x000000160300720c */ /* 0x080fe40003fc6270 */
[----:B------:R-:W-:Y:S01]  /*a0c0*/  ISETP.GE.AND P5, PT, R11, R22, PT ;  /* 0x000000160b00720c */ /* 0x000fe20003fa6270 */
[----:B------:R-:W-:Y:S01]  /*a0d0*/  VIADD R22, R12, 0x19 ;  /* 0x000000190c167836 */ /* 0x000fe20000000000 */
[----:B------:R-:W-:-:S02]  /*a0e0*/  FSEL R31, R31, -INF , P3 ;  /* 0xff8000001f1f7808 */ /* 0x000fc40001800000 */
[----:B------:R-:W-:Y:S02]  /*a0f0*/  FSEL R32, R32, -INF , P4 ;  /* 0xff80000020207808 */ /* 0x000fe40002000000 */
[-C--:B------:R-:W-:Y:S02]  /*a100*/  ISETP.GE.AND P3, PT, R3, R132.reuse, PT ;  /* 0x000000840300720c */ /* 0x080fe40003f66270 */
[----:B------:R-:W-:Y:S02]  /*a110*/  ISETP.GE.AND P4, PT, R11, R132, PT ;  /* 0x000000840b00720c */ /* 0x000fe40003f86270 */
[----:B------:R-:W-:Y:S02]  /*a120*/  FSEL R34, R34, -INF , P2 ;  /* 0xff80000022227808 */ /* 0x000fe40001000000 */
[----:B------:R-:W-:Y:S02]  /*a130*/  FSEL R33, R33, -INF , P6 ;  /* 0xff80000021217808 */ /* 0x000fe40003000000 */
[----:B------:R-:W-:-:S02]  /*a140*/  IADD3 R132, R12, 0x20, RZ ;  /* 0x000000200c847810 */ /* 0x000fc40007ffe0ff */
[-C--:B------:R-:W-:Y:S02]  /*a150*/  ISETP.GE.AND P2, PT, R3, R22.reuse, PT ;  /* 0x000000160300720c */ /* 0x080fe40003f46270 */
        /* <DEDUP_REMOVED lines=11> */
[----:B------:R-:W-:Y:S02]  /*a210*/  IADD3 R22, R12, 0x29, RZ ;  /* 0x000000290c167810 */ /* 0x000fe40007ffe0ff */
[----:B------:R-:W-:Y:S02]  /*a220*/  FSEL R39, R39, -INF , P6 ;  /* 0xff80000027277808 */ /* 0x000fe40003000000 */
[----:B------:R-:W-:-:S02]  /*a230*/  FSEL R40, R40, -INF , P5 ;  /* 0xff80000028287808 */ /* 0x000fc40002800000 */
        /* <DEDUP_REMOVED lines=26> */
[C---:B------:R-:W-:Y:S02]  /*a3e0*/  ISETP.GE.AND P5, PT, R11.reuse, R22, PT ;  /* 0x000000160b00720c */ /* 0x040fe40003fa6270 */
[----:B------:R-:W-:Y:S02]  /*a3f0*/  IADD3 R22, R12, 0x41, RZ ;  /* 0x000000410c167810 */ /* 0x000fe40007ffe0ff */
[----:B------:R-:W-:Y:S02]  /*a400*/  FSEL R52, R52, -INF , P4 ;  /* 0xff80000034347808 */ /* 0x000fe40002000000 */
[----:B------:R-:W-:-:S02]  /*a410*/  ISETP.GE.AND P4, PT, R11, R132, PT ;  /* 0x000000840b00720c */ /* 0x000fc40003f86270 */
[----:B------:R-:W-:Y:S02]  /*a420*/  FSEL R54, R54, -INF , P2 ;  /* 0xff80000036367808 */ /* 0x000fe40001000000 */
[----:B------:R-:W-:Y:S02]  /*a430*/  FSEL R51, R51, -INF , P3 ;  /* 0xff80000033337808 */ /* 0x000fe40001800000 */
[C---:B------:R-:W-:Y:S02]  /*a440*/  ISETP.GE.AND P2, PT, R3.reuse, R22, PT ;  /* 0x000000160300720c */ /* 0x040fe40003f46270 */
[C---:B------:R-:W-:Y:S01]  /*a450*/  ISETP.GE.AND P3, PT, R3.reuse, R132, PT ;  /* 0x000000840300720c */ /* 0x040fe20003f66270 */
[----:B------:R-:W-:Y:S01]  /*a460*/  VIADD R132, R12, 0x48 ;  /* 0x000000480c847836 */ /* 0x000fe20000000000 */
[----:B------:R-:W-:Y:S02]  /*a470*/  FSEL R58, R58, -INF , P4 ;  /* 0xff8000003a3a7808 */ /* 0x000fe40002000000 */
[----:B------:R-:W-:-:S02]  /*a480*/  ISETP.GE.AND P4, PT, R3, R12, PT ;  /* 0x0000000c0300720c */ /* 0x000fc40003f86270 */
[----:B------:R-:W-:Y:S02]  /*a490*/  FSEL R57, R57, -INF , P2 ;  /* 0xff80000039397808 */ /* 0x000fe40001000000 */
[----:B------:R-:W-:Y:S02]  /*a4a0*/  ISETP.GE.AND P2, PT, R11, R12, PT ;  /* 0x0000000c0b00720c */ /* 0x000fe40003f46270 */
[----:B------:R-:W-:Y:S02]  /*a4b0*/  FSEL R55, R55, -INF , P5 ;  /* 0xff80000037377808 */ /* 0x000fe40002800000 */
[----:B------:R-:W-:Y:S02]  /*a4c0*/  FSEL R56, R56, -INF , P3 ;  /* 0xff80000038387808 */ /* 0x000fe40001800000 */
[-C--:B------:R-:W-:Y:S02]  /*a4d0*/  ISETP.GE.AND P5, PT, R3, R132.reuse, PT ;  /* 0x000000840300720c */ /* 0x080fe40003fa6270 */
[----:B------:R-:W-:-:S02]  /*a4e0*/  ISETP.GE.AND P3, PT, R11, R132, PT ;  /* 0x000000840b00720c */ /* 0x000fc40003f66270 */
[----:B------:R-:W-:Y:S02]  /*a4f0*/  IADD3 R132, R12, 0x50, RZ ;  /* 0x000000500c847810 */ /* 0x000fe40007ffe0ff */
[----:B------:R-:W-:Y:S02]  /*a500*/  FSEL R133, R24, -INF , P4 ;  /* 0xff80000018857808 */ /* 0x000fe40002000000 */
[----:B------:R-:W-:Y:S02]  /*a510*/  FSEL R26, R26, -INF , P2 ;  /* 0xff8000001a1a7808 */ /* 0x000fe40001000000 */
[----:B------:R-:W-:Y:S02]  /*a520*/  FSEL R60, R60, -INF , P5 ;  /* 0xff8000003c3c7808 */ /* 0x000fe40002800000 */
[-C--:B------:R-:W-:Y:S02]  /*a530*/  ISETP.GE.AND P5, PT, R3, R132.reuse, PT ;  /* 0x000000840300720c */ /* 0x080fe40003fa6270 */
[----:B------:R-:W-:-:S02]  /*a540*/  ISETP.GE.AND P2, PT, R11, R132, PT ;  /* 0x000000840b00720c */ /* 0x000fc40003f46270 */
        /* <DEDUP_REMOVED lines=21> */
[----:B------:R-:W-:Y:S02]  /*a6a0*/  FSEL R53, R53, -INF , P6 ;  /* 0xff80000035357808 */ /* 0x000fe40003000000 */
[----:B------:R-:W-:Y:S02]  /*a6b0*/  FMNMX R132, R46, R135, !PT ;  /* 0x000000872e847209 */ /* 0x000fe40007800000 */
[----:B------:R-:W-:Y:S01]  /*a6c0*/  ISETP.GE.AND P6, PT, R11, R22, PT ;  /* 0x000000160b00720c */ /* 0x000fe20003fc6270 */
[----:B------:R-:W-:Y:S01]  /*a6d0*/  VIADD R22, R12, 0x49 ;  /* 0x000000490c167836 */ /* 0x000fe20000000000 */
[----:B------:R-:W-:-:S02]  /*a6e0*/  FMNMX R23, R45, R24, !PT ;  /* 0x000000182d177209 */ /* 0x000fc40007800000 */
[----:B------:R-:W-:Y:S02]  /*a6f0*/  FMNMX R135, R47, R132, !PT ;  /* 0x000000842f877209 */ /* 0x000fe40007800000 */
[----:B------:R-:W-:Y:S02]  /*a700*/  FSEL R59, R59, -INF , P6 ;  /* 0xff8000003b3b7808 */ /* 0x000fe40003000000 */
[-C--:B------:R-:W-:Y:S02]  /*a710*/  ISETP.GE.AND P6, PT, R3, R22.reuse, PT ;  /* 0x000000160300720c */ /* 0x080fe40003fc6270 */
[----:B------:R-:W-:Y:S01]  /*a720*/  ISETP.GE.AND P4, PT, R11, R22, PT ;  /* 0x000000160b00720c */ /* 0x000fe20003f86270 */
[----:B------:R-:W-:Y:S01]  /*a730*/  VIADD R22, R12, 0x51 ;  /* 0x000000510c167836 */ /* 0x000fe20000000000 */
[----:B------:R-:W-:Y:S02]  /*a740*/  FMNMX R24, R48, R23, !PT ;  /* 0x0000001730187209 */ /* 0x000fe40007800000 */
[----:B------:R-:W-:-:S02]  /*a750*/  FMNMX R132, R50, R135, !PT ;  /* 0x0000008732847209 */ /* 0x000fc40007800000 */
[----:B------:R-:W-:Y:S02]  /*a760*/  FMNMX R23, R49, R24, !PT ;  /* 0x0000001831177209 */ /* 0x000fe40007800000 */
[----:B------:R-:W-:Y:S02]  /*a770*/  FSEL R62, R62, -INF , P3 ;  /* 0xff8000003e3e7808 */ /* 0x000fe40001800000 */
[----:B------:R-:W-:Y:S02]  /*a780*/  FSEL R61, R61, -INF , P6 ;  /* 0xff8000003d3d7808 */ /* 0x000fe40003000000 */
[----:B------:R-:W-:Y:S02]  /*a790*/  FMNMX R135, R51, R132, !PT ;  /* 0x0000008433877209 */ /* 0x000fe40007800000 */
[-C--:B------:R-:W-:Y:S02]  /*a7a0*/  ISETP.GE.AND P3, PT, R3, R22.reuse, PT ;  /* 0x000000160300720c */ /* 0x080fe40003f66270 */
[----:B------:R-:W-:Y:S01]  /*a7b0*/  ISETP.GE.AND P6, PT, R11, R22, PT ;  /* 0x000000160b00720c */ /* 0x000fe20003fc6270 */
[----:B------:R-:W-:Y:S01]  /*a7c0*/  VIADD R22, R12, 0x58 ;  /* 0x000000580c167836 */ /* 0x000fe20000000000 */
[----:B------:R-:W-:-:S02]  /*a7d0*/  FMNMX R24, R52, R23, !PT ;  /* 0x0000001734187209 */ /* 0x000fc40007800000 */
[----:B------:R-:W-:Y:S02]  /*a7e0*/  FMNMX R132, R54, R135, !PT ;  /* 0x0000008736847209 */ /* 0x000fe40007800000 */
[----:B------:R-:W-:Y:S02]  /*a7f0*/  FSEL R63, R63, -INF , P4 ;  /* 0xff8000003f3f7808 */ /* 0x000fe40002000000 */
[----:B------:R-:W-:Y:S02]  /*a800*/  FSEL R64, R64, -INF , P5 ;  /* 0xff80000040407808 */ /* 0x000fe40002800000 */
[-C--:B------:R-:W-:Y:S02]  /*a810*/  ISETP.GE.AND P4, PT, R3, R22.reuse, PT ;  /* 0x000000160300720c */ /* 0x080fe40003f86270 */
[----:B------:R-:W-:Y:S02]  /*a820*/  ISETP.GE.AND P5, PT, R11, R22, PT ;  /* 0x000000160b00720c */ /* 0x000fe40003fa6270 */
[----:B------:R-:W-:-:S02]  /*a830*/  FMNMX R23, R53, R24, !PT ;  /* 0x0000001835177209 */ /* 0x000fc40007800000 */
[----:B------:R-:W-:Y:S02]  /*a840*/  IADD3 R22, R12, 0x59, RZ ;  /* 0x000000590c167810 */ /* 0x000fe40007ffe0ff */
[----:B------:R-:W-:Y:S02]  /*a850*/  FMNMX R135, R55, R132, !PT ;  /* 0x0000008437877209 */ /* 0x000fe40007800000 */
[----:B------:R-:W-:Y:S02]  /*a860*/  FSEL R66, R66, -INF , P2 ;  /* 0xff80000042427808 */ /* 0x000fe40001000000 */
[----:B------:R-:W-:Y:S02]  /*a870*/  FSEL R65, R65, -INF , P3 ;  /* 0xff80000041417808 */ /* 0x000fe40001800000 */
[----:B------:R-:W-:Y:S02]  /*a880*/  FMNMX R24, R56, R23, !PT ;  /* 0x0000001738187209 */ /* 0x000fe40007800000 */
[----:B------:R-:W-:-:S02]  /*a890*/  ISETP.GE.AND P2, PT, R3, R22, PT ;  /* 0x000000160300720c */ /* 0x000fc40003f46270 */
[----:B------:R-:W-:Y:S01]  /*a8a0*/  ISETP.GE.AND P3, PT, R11, R22, PT ;  /* 0x000000160b00720c */ /* 0x000fe20003f66270 */
[----:B------:R-:W-:Y:S01]  /*a8b0*/  VIADD R22, R12, 0x60 ;  /* 0x000000600c167836 */ /* 0x000fe20000000000 */
[----:B------:R-:W-:Y:S02]  /*a8c0*/  FMNMX R132, R58, R135, !PT ;  /* 0x000000873a847209 */ /* 0x000fe40007800000 */
[----:B------:R-:W-:Y:S02]  /*a8d0*/  FMNMX R23, R57, R24, !PT ;  /* 0x0000001839177209 */ /* 0x000fe40007800000 */
[----:B------:R-:W-:Y:S02]  /*a8e0*/  FMNMX R135, R59, R132, !PT ;  /* 0x000000843b877209 */ /* 0x000fe40007800000 */
[----:B------:R-:W-:Y:S02]  /*a8f0*/  FSEL R67, R67, -INF , P6 ;  /* 0xff80000043437808 */ /* 0x000fe40003000000 */
[----:B------:R-:W-:-:S02]  /*a900*/  FSEL R68, R68, -INF , P4 ;  /* 0xff80000044447808 */ /* 0x000fc40002000000 */
[-C--:B------:R-:W-:Y:S02]  /*a910*/  ISETP.GE.AND P6, PT, R3, R22.reuse, PT ;  /* 0x000000160300720c */ /* 0x080fe40003fc6270 */
[----:B------:R-:W-:Y:S01]  /*a920*/  ISETP.GE.AND P4, PT, R11, R22, PT ;  /* 0x000000160b00720c */ /* 0x000fe20003f86270 */
[----:B------:R-:W-:Y:S01]  /*a930*/  VIADD R22, R12, 0x61 ;  /* 0x000000610c167836 */ /* 0x000fe20000000000 */
[----:B------:R-:W-:Y:S02]  /*a940*/  FMNMX R24, R60, R23, !PT ;  /* 0x000000173c187209 */ /* 0x000fe40007800000 */
[----:B------:R-:W-:Y:S02]  /*a950*/  FMNMX R132, R62, R135, !PT ;  /* 0x000000873e847209 */ /* 0x000fe40007800000 */
[----:B------:R-:W-:Y:S02]  /*a960*/  FSEL R70, R70, -INF , P5 ;  /* 0xff80000046467808 */ /* 0x000fe40002800000 */
[----:B------:R-:W-:-:S02]  /*a970*/  FSEL R69, R69, -INF , P2 ;  /* 0xff80000045457808 */ /* 0x000fc40001000000 */
[----:B------:R-:W-:Y:S02]  /*a980*/  FMNMX R23, R61, R24, !PT ;  /* 0x000000183d177209 */ /* 0x000fe40007800000 */
[-C--:B------:R-:W-:Y:S02]  /*a990*/  ISETP.GE.AND P5, PT, R3, R22.reuse, PT ;  /* 0x000000160300720c */ /* 0x080fe40003fa6270 */
[----:B------:R-:W-:Y:S02]  /*a9a0*/  ISETP.GE.AND P2, PT, R11, R22, PT ;  /* 0x000000160b00720c */ /* 0x000fe40003f46270 */
[----:B------:R-:W-:Y:S02]  /*a9b0*/  FMNMX R135, R63, R132, !PT ;  /* 0x000000843f877209 */ /* 0x000fe40007800000 */
[----:B------:R-:W-:Y:S02]  /*a9c0*/  IADD3 R22, R12, 0x68, RZ ;  /* 0x000000680c167810 */ /* 0x000fe40007ffe0ff */
[----:B------:R-:W-:-:S02]  /*a9d0*/  FMNMX R24, R64, R23, !PT ;  /* 0x0000001740187209 */ /* 0x000fc40007800000 */
        /* <DEDUP_REMOVED lines=11> */
[----:B------:R-:W-:Y:S01]  /*aa90*/  ISETP.GE.AND P5, PT, R11, R22, PT ;  /* 0x000000160b00720c */ /* 0x000fe20003fa6270 */
[----:B------:R-:W-:Y:S01]  /*aaa0*/  VIADD R22, R12, 0x70 ;  /* 0x000000700c167836 */ /* 0x000fe20000000000 */
[----:B------:R-:W-:-:S02]  /*aab0*/  FMNMX R24, R68, R23, !PT ;  /* 0x0000001744187209 */ /* 0x000fc40007800000 */
[----:B------:R-:W-:Y:S02]  /*aac0*/  FMNMX R132, R70, R135, !PT ;  /* 0x0000008746847209 */ /* 0x000fe40007800000 */
[----:B------:R-:W-:Y:S02]  /*aad0*/  FMNMX R23, R69, R24, !PT ;  /* 0x0000001845177209 */ /* 0x000fe40007800000 */
[----:B------:R-:W-:Y:S02]  /*aae0*/  FSEL R75, R75, -INF , P2 ;  /* 0xff8000004b4b7808 */ /* 0x000fe40001000000 */
[----:B------:R-:W-:Y:S02]  /*aaf0*/  FSEL R76, R76, -INF , P3 ;  /* 0xff8000004c4c7808 */ /* 0x000fe40001800000 */
[----:B------:R-:W-:Y:S02]  /*ab00*/  FMNMX R135, R71, R132, !PT ;  /* 0x0000008447877209 */ /* 0x000fe40007800000 */
[----:B------:R-:W-:-:S02]  /*ab10*/  ISETP.GE.AND P2, PT, R3, R22, PT ;  /* 0x000000160300720c */ /* 0x000fc40003f46270 */
[----:B------:R-:W-:Y:S02]  /*ab20*/  ISETP.GE.AND P3, PT, R11, R22, PT ;  /* 0x000000160b00720c */ /* 0x000fe40003f66270 */
[----:B------:R-:W-:Y:S02]  /*ab30*/  IADD3 R22, R12, 0x71, RZ ;  /* 0x000000710c167810 */ /* 0x000fe40007ffe0ff */
        /* <DEDUP_REMOVED lines=13> */
[----:B------:R-:W-:Y:S01]  /*ac10*/  ISETP.GE.AND P2, PT, R11, R22, PT ;  /* 0x000000160b00720c */ /* 0x000fe20003f46270 */
[----:B------:R-:W-:Y:S01]  /*ac20*/  VIADD R22, R12, 0x79 ;  /* 0x000000790c167836 */ /* 0x000fe20000000000 */
[----:B------:R-:W-:Y:S02]  /*ac30*/  FMNMX R132, R78, R135, !PT ;  /* 0x000000874e847209 */ /* 0x000fe40007800000 */
[----:B------:R-:W-:Y:S02]  /*ac40*/  FMNMX R23, R77, R24, !PT ;  /* 0x000000184d177209 */ /* 0x000fe40007800000 */
[----:B------:R-:W-:-:S02]  /*ac50*/  FSEL R82, R82, -INF , P3 ;  /* 0xff80000052527808 */ /* 0x000fc40001800000 */
[----:B------:R-:W-:Y:S02]  /*ac60*/  FMNMX R135, R79, R132, !PT ;  /* 0x000000844f877209 */ /* 0x000fe40007800000 */
[----:B------:R-:W-:Y:S02]  /*ac70*/  FSEL R81, R81, -INF , P6 ;  /* 0xff80000051517808 */ /* 0x000fe40003000000 */
[-C--:B------:R-:W-:Y:S02]  /*ac80*/  ISETP.GE.AND P3, PT, R3, R22.reuse, PT ;  /* 0x000000160300720c */ /* 0x080fe40003f66270 */
[----:B------:R-:W-:Y:S02]  /*ac90*/  ISETP.GE.AND P6, PT, R11, R22, PT ;  /* 0x000000160b00720c */ /* 0x000fe40003fc6270 */
[----:B------:R-:W-:Y:S02]  /*aca0*/  FMNMX R22, R80, R23, !PT ;  /* 0x0000001750167209 */ /* 0x000fe40007800000 */
[----:B------:R-:W-:-:S02]  /*acb0*/  FSEL R83, R83, -INF , P4 ;  /* 0xff80000053537808 */ /* 0x000fc40002000000 */
[----:B------:R-:W-:Y:S02]  /*acc0*/  FMNMX R24, R82, R135, !PT ;  /* 0x0000008752187209 */ /* 0x000fe40007800000 */
[----:B------:R-:W-:Y:S02]  /*acd0*/  FSEL R84, R84, -INF , P5 ;  /* 0xff80000054547808 */ /* 0x000fe40002800000 */
[----:B------:R-:W-:Y:S02]  /*ace0*/  FMNMX R23, R81, R22, !PT ;  /* 0x0000001651177209 */ /* 0x000fe40007800000 */
[----:B------:R-:W-:Y:S02]  /*acf0*/  FSEL R86, R86, -INF , P2 ;  /* 0xff80000056567808 */ /* 0x000fe40001000000 */
[----:B------:R-:W-:Y:S02]  /*ad00*/  FMNMX R135, R83, R24, !PT ;  /* 0x0000001853877209 */ /* 0x000fe40007800000 */
[----:B------:R-:W-:-:S02]  /*ad10*/  FSEL R85, R85, -INF , P3 ;  /* 0xff80000055557808 */ /* 0x000fc40001800000 */
[----:B------:R-:W-:Y:S02]  /*ad20*/  FMNMX R22, R84, R23, !PT ;  /* 0x0000001754167209 */ /* 0x000fe40007800000 */
[----:B------:R-:W-:Y:S02]  /*ad30*/  FSEL R87, R87, -INF , P6 ;  /* 0xff80000057577808 */ /* 0x000fe40003000000 */
[----:B------:R-:W-:Y:S02]  /*ad40*/  FMNMX R132, R86, R135, !PT ;  /* 0x0000008756847209 */ /* 0x000fe40007800000 */
[----:B------:R-:W-:Y:S02]  /*ad50*/  FMNMX R24, R85, R22, !PT ;  /* 0x0000001655187209 */ /* 0x000fe40007800000 */
[----:B------:R-:W-:Y:S02]  /*ad60*/  FMNMX R132, R87, R132, !PT ;  /* 0x0000008457847209 */ /* 0x000fe40007800000 */
[----:B------:R-:W-:Y:S01]  /*ad70*/  IADD3 R17, R17, 0x1, RZ ;  /* 0x0000000111117810 */ /* 0x000fe20007ffe0ff */
[----:B------:R-:W1:Y:S04]  /*ad80*/  SHFL.BFLY PT, R23, R24, 0x1, 0x1f ;  /* 0x0c201f0018177f89 */ /* 0x000e6800000e0000 */
[----:B------:R-:W2:Y:S01]  /*ad90*/  SHFL.BFLY PT, R135, R132, 0x1, 0x1f ;  /* 0x0c201f0084877f89 */ /* 0x000ea200000e0000 */
[----:B-1----:R-:W-:-:S02]  /*ada0*/  FMNMX R134, R24, R23, !PT ;  /* 0x0000001718867209 */ /* 0x002fc40007800000 */
        /* <DEDUP_REMOVED lines=8> */
[----:B------:R-:W-:Y:S02]  /*ae30*/  FSEL R136, R23, RZ, P3 ;  /* 0x000000ff17887208 */ /* 0x000fe40001800000 */
[----:B------:R-:W-:Y:S01]  /*ae40*/  ISETP.NE.AND P2, PT, R17, 0x4, PT ;  /* 0x000000041100780c */ /* 0x000fe20003f45270 */
[----:B------:R-:W-:Y:S02]  /*ae50*/  FADD R24, -R137, R130 ;  /* 0x0000008289187221 */ /* 0x000fe40000000100 */
[----:B------:R-:W-:Y:S01]  /*ae60*/  FADD R129, -R136, R129 ;  /* 0x0000008188817221 */ /* 0x000fe20000000100 */
[----:B------:R-:W-:Y:S01]  /*ae70*/  SEL R17, R17, RZ, P2 ;  /* 0x000000ff11117207 */ /* 0x000fe20001000000 */
[----:B------:R-:W-:Y:S02]  /*ae80*/  FMUL R24, R24, UR6 ;  /* 0x0000000618187c20 */ /* 0x000fe40008400000 */
[----:B------:R-:W-:Y:S01]  /*ae90*/  FMUL R130, R129, UR6 ;  /* 0x0000000681827c20 */ /* 0x000fe20008400000 */
[----:B------:R-:W-:-:S02]  /*aea0*/  IMAD R129, R7, 0x8, R14 ;  /* 0x0000000807817824 */ /* 0x000fc400078e020e */
[----:B------:R-:W-:Y:S01]  /*aeb0*/  FSETP.GEU.AND P3, PT, R24, -126, PT ;  /* 0xc2fc00001800780b */ /* 0x000fe20003f6e000 */
[----:B------:R-:W-:Y:S01]  /*aec0*/  VIADD R7, R7, 0x1 ;  /* 0x0000000107077836 */ /* 0x000fe20000000000 */
[----:B------:R-:W-:Y:S02]  /*aed0*/  FSETP.GEU.AND P4, PT, R130, -126, PT ;  /* 0xc2fc00008200780b */ /* 0x000fe40003f8e000 */
[----:B------:R-:W-:Y:S02]  /*aee0*/  PRMT R132, RZ, 0x654, R129 ;  /* 0x00000654ff847816 */ /* 0x000fe40000000081 */
[----:B------:R-:W-:Y:S02]  /*aef0*/  SEL R129, RZ, 0x1, P2 ;  /* 0x00000001ff817807 */ /* 0x000fe40001000000 */
[----:B------:R1:W-:Y:S01]  /*af00*/  SYNCS.ARRIVE.TRANS64.RED.A1T0 RZ, [R132+URZ], RZ ;  /* 0x000000ff84ff79a7 */ /* 0x0003e2000810043f */
[----:B------:R-:W-:Y:S02]  /*af10*/  ISETP.NE.AND P2, PT, R7, 0x4, PT ;  /* 0x000000040700780c */ /* 0x000fe40003f45270 */
[----:B------:R-:W-:-:S02]  /*af20*/  LOP3.LUT R4, R4, R129, RZ, 0x3c, !PT ;  /* 0x0000008104047212 */ /* 0x000fc400078e3cff */
[----:B------:R-:W-:Y:S02]  /*af30*/  @!P3 FMUL R24, R24, 0.5 ;  /* 0x3f0000001818b820 */ /* 0x000fe40000400000 */
[----:B------:R-:W-:Y:S01]  /*af40*/  @!P4 FMUL R130, R130, 0.5 ;  /* 0x3f0000008282c820 */ /* 0x000fe20000400000 */
[----:B-1----:R-:W-:Y:S02]  /*af50*/  LEA R132, R17, R2, 0x3 ;  /* 0x0000000211847211 */ /* 0x002fe400078e18ff */
[----:B------:R-:W-:Y:S01]  /*af60*/  SHF.L.U32 R129, R4, 0x1f, RZ ;  /* 0x0000001f04817819 */ /* 0x000fe200000006ff */
[----:B------:R-:W1:Y:S08]  /*af70*/  MUFU.EX2 R24, R24 ;  /* 0x0000001800187308 */ /* 0x000e700000000800 */
[----:B------:R-:W2:Y:S01]  /*af80*/  MUFU.EX2 R130, R130 ;  /* 0x0000008200827308 */ /* 0x000ea20000000800 */
[----:B-1----:R-:W-:-:S04]  /*af90*/  @!P3 FMUL R24, R24, R24 ;  /* 0x000000181818b220 */ /* 0x002fc80000400000 */
        /* <DEDUP_REMOVED lines=41> */
.L_x_45:
[----:B-1----:R1:W2:Y:S02]  /*b230*/  SYNCS.PHASECHK.TRANS64.TRYWAIT P3, [R132+URZ+0x16800], R129 ;  /* 0x01680081840075a7 */ /* 0x0022a4000806017f */
[----:B--2---:R-:W-:Y:S05]  /*b240*/  @!P3 NANOSLEEP.SYNCS 0x989680 ;  /* 0x009896800000b95d */ /* 0x004fea0003900000 */
[----:B------:R-:W2:Y:S02]  /*b250*/  @!P3 SYNCS.PHASECHK.TRANS64 P3, [R132+URZ+0x16800], R129 ;  /* 0x016800818400b5a7 */ /* 0x000ea4000806007f */
[----:B--2---:R-:W-:Y:S05]  /*b260*/  @!P3 BRA `(.L_x_45) ;  /* 0xfffffffc00f0b947 */ /* 0x004fea000383ffff */
[----:B------:R-:W-:Y:S05]  /*b270*/  BSYNC B0 ;  /* 0x0000000000007941 */ /* 0x000fea0003800000 */
.L_x_44:
[----:B-1----:R-:W1:Y:S01]  /*b280*/  LDC R132, c[0x0][0x604] ;  /* 0x00018100ff847b82 */ /* 0x002e620000000800 */
[----:B------:R-:W-:Y:S05]  /*b290*/  WARPSYNC.ALL ;  /* 0x0000000000007948 */ /* 0x000fea0003800000 */
[----:B-1----:R-:W-:-:S04]  /*b2a0*/  FMUL R129, R137, R132 ;  /* 0x0000008489817220 */ /* 0x002fc80000400000 */
[-CC-:B------:R-:W-:Y:S01]  /*b2b0*/  FFMA R135, R25, R132.reuse, -R129.reuse ;  /* 0x0000008419877223 */ /* 0x180fe20000000881 */
[-CC-:B------:R-:W-:Y:S01]  /*b2c0*/  FFMA R134, R133, R132.reuse, -R129.reuse ;  /* 0x0000008485867223 */ /* 0x180fe20000000881 */
[-C--:B------:R-:W-:Y:S01]  /*b2d0*/  FMUL R25, R136, R132.reuse ;  /* 0x0000008488197220 */ /* 0x080fe20000400000 */
[-CC-:B------:R-:W-:Y:S01]  /*b2e0*/  FFMA R137, R29, R132.reuse, -R129.reuse ;  /* 0x000000841d897223 */ /* 0x180fe20000000881 */
[-C--:B------:R-:W-:Y:S01]  /*b2f0*/  FFMA R136, R28, R132.reuse, -R129 ;  /* 0x000000841c887223 */ /* 0x080fe20000000881 */
[----:B------:R-:W-:Y:S01]  /*b300*/  FSETP.GEU.AND P6, PT, R135, -126, PT ;  /* 0xc2fc00008700780b */ /* 0x000fe20003fce000 */
[-CC-:B------:R-:W-:Y:S01]  /*b310*/  FFMA R138, R26, R132.reuse, -R25.reuse ;  /* 0x000000841a8a7223 */ /* 0x180fe20000000819 */
[----:B------:R-:W-:Y:S01]  /*b320*/  FSETP.GEU.AND P5, PT, R134, -126, PT ;  /* 0xc2fc00008600780b */ /* 0x000fe20003fae000 */
[-C--:B------:R-:W-:Y:S01]  /*b330*/  FFMA R139, R27, R132.reuse, -R25 ;  /* 0x000000841b8b7223 */ /* 0x080fe20000000819 */
[-CC-:B------:R-:W-:Y:S01]  /*b340*/  FFMA R37, R37, R132.reuse, -R129.reuse ;  /* 0x0000008425257223 */ /* 0x180fe20000000881 */
[-CC-:B------:R-:W-:Y:S01]  /*b350*/  FFMA R36, R36, R132.reuse, -R129.reuse ;  /* 0x0000008424247223 */ /* 0x180fe20000000881 */
[----:B------:R-:W-:Y:S01]  /*b360*/  FSETP.GEU.AND P3, PT, R138, -126, PT ;  /* 0xc2fc00008a00780b */ /* 0x000fe20003f6e000 */
[-CC-:B------:R-:W-:Y:S01]  /*b370*/  FFMA R48, R48, R132.reuse, -R129.reuse ;  /* 0x0000008430307223 */ /* 0x180fe20000000881 */
[----:B------:R-:W-:Y:S01]  /*b380*/  FSETP.GEU.AND P4, PT, R139, -126, PT ;  /* 0xc2fc00008b00780b */ /* 0x000fe20003f8e000 */
[-CC-:B------:R-:W-:Y:S01]  /*b390*/  FFMA R49, R49, R132.reuse, -R129.reuse ;  /* 0x0000008431317223 */ /* 0x180fe20000000881 */
[-CC-:B------:R-:W-:Y:S01]  /*b3a0*/  FFMA R52, R52, R132.reuse, -R129.reuse ;  /* 0x0000008434347223 */ /* 0x180fe20000000881 */
[-CC-:B------:R-:W-:Y:S01]  /*b3b0*/  FFMA R53, R53, R132.reuse, -R129.reuse ;  /* 0x0000008435357223 */ /* 0x180fe20000000881 */
[-CC-:B------:R-:W-:Y:S01]  /*b3c0*/  FFMA R56, R56, R132.reuse, -R129.reuse ;  /* 0x0000008438387223 */ /* 0x180fe20000000881 */
[----:B------:R-:W-:Y:S01]  /*b3d0*/  @!P6 FMUL R135, R135, 0.5 ;  /* 0x3f0000008787e820 */ /* 0x000fe20000400000 */
[-CC-:B------:R-:W-:Y:S01]  /*b3e0*/  FFMA R57, R57, R132.reuse, -R129.reuse ;  /* 0x0000008439397223 */ /* 0x180fe20000000881 */
[----:B------:R-:W-:Y:S01]  /*b3f0*/  @!P5 FMUL R134, R134, 0.5 ;  /* 0x3f0000008686d820 */ /* 0x000fe20000400000 */
[-CC-:B------:R-:W-:Y:S01]  /*b400*/  FFMA R60, R60, R132.reuse, -R129.reuse ;  /* 0x000000843c3c7223 */ /* 0x180fe20000000881 */
[----:B------:R1:W2:Y:S01]  /*b410*/  MUFU.EX2 R26, R135 ;  /* 0x00000087001a7308 */ /* 0x0002a20000000800 */
[-CC-:B------:R-:W-:Y:S01]  /*b420*/  FFMA R61, R61, R132.reuse, -R129.reuse ;  /* 0x000000843d3d7223 */ /* 0x180fe20000000881 */
[----:B------:R-:W-:Y:S01]  /*b430*/  @!P3 FMUL R138, R138, 0.5 ;  /* 0x3f0000008a8ab820 */ /* 0x000fe20000400000 */
[-CC-:B------:R-:W-:Y:S01]  /*b440*/  FFMA R64, R64, R132.reuse, -R129.reuse ;  /* 0x0000008440407223 */ /* 0x180fe20000000881 */
[----:B------:R-:W-:Y:S01]  /*b450*/  @!P4 FMUL R139, R139, 0.5 ;  /* 0x3f0000008b8bc820 */ /* 0x000fe20000400000 */
[-CC-:B------:R-:W-:Y:S01]  /*b460*/  FFMA R65, R65, R132.reuse, -R129.reuse ;  /* 0x0000008441417223 */ /* 0x180fe20000000881 */
[-CC-:B------:R-:W-:Y:S01]  /*b470*/  FFMA R68, R68, R132.reuse, -R129.reuse ;  /* 0x0000008444447223 */ /* 0x180fe20000000881 */
[-C--:B------:R-:W-:Y:S01]  /*b480*/  FFMA R69, R69, R132.reuse, -R129 ;  /* 0x0000008445457223 */ /* 0x080fe20000000881 */
[----:B------:R-:W3:Y:S01]  /*b490*/  MUFU.EX2 R133, R134 ;  /* 0x0000008600857308 */ /* 0x000ee20000000800 */
[-C--:B-1----:R-:W-:Y:S01]  /*b4a0*/  FFMA R135, R30, R132.reuse, -R25 ;  /* 0x000000841e877223 */ /* 0x082fe20000000819 */
[-CC-:B------:R-:W-:Y:S01]  /*b4b0*/  FFMA R72, R72, R132.reuse, -R129.reuse ;  /* 0x0000008448487223 */ /* 0x180fe20000000881 */
[-CC-:B------:R-:W-:Y:S01]  /*b4c0*/  FFMA R73, R73, R132.reuse, -R129.reuse ;  /* 0x0000008449497223 */ /* 0x180fe20000000881 */
[-CC-:B------:R-:W-:Y:S01]  /*b4d0*/  FFMA R76, R76, R132.reuse, -R129.reuse ;  /* 0x000000844c4c7223 */ /* 0x180fe20000000881 */
[-CC-:B------:R-:W-:Y:S01]  /*b4e0*/  FFMA R77, R77, R132.reuse, -R129.reuse ;  /* 0x000000844d4d7223 */ /* 0x180fe20000000881 */
[-CC-:B------:R-:W-:Y:S01]  /*b4f0*/  FFMA R80, R80, R132.reuse, -R129.reuse ;  /* 0x0000008450507223 */ /* 0x180fe20000000881 */
[--C-:B------:R-:W-:Y:S01]  /*b500*/  FFMA R81, R81, R132, -R129.reuse ;  /* 0x0000008451517223 */ /* 0x100fe20000000881 */
[----:B------:R1:W4:Y:S01]  /*b510*/  MUFU.EX2 R134, R139 ;  /* 0x0000008b00867308 */ /* 0x0003220000000800 */
[----:B--2---:R-:W-:Y:S01]  /*b520*/  @!P6 FMUL R26, R26, R26 ;  /* 0x0000001a1a1ae220 */ /* 0x004fe20000400000 */
[----:B------:R-:W-:Y:S01]  /*b530*/  FSETP.GEU.AND P6, PT, R137, -126, PT ;  /* 0xc2fc00008900780b */ /* 0x000fe20003fce000 */
[-CC-:B------:R-:W-:Y:S01]  /*b540*/  FFMA R84, R84, R132.reuse, -R129.reuse ;  /* 0x0000008454547223 */ /* 0x180fe20000000881 */
[-C--:B------:R-:W-:Y:S01]  /*b550*/  FFMA R85, R85, R132.reuse, -R129 ;  /* 0x0000008455557223 */ /* 0x080fe20000000881 */
[-CC-:B------:R-:W-:Y:S01]  /*b560*/  FFMA R38, R38, R132.reuse, -R25.reuse ;  /* 0x0000008426267223 */ /* 0x180fe20000000819 */
[-CC-:B------:R-:W-:Y:S01]  /*b570*/  FFMA R39, R39, R132.reuse, -R25.reuse ;  /* 0x0000008427277223 */ /* 0x180fe20000000819 */
[-C--:B------:R-:W-:Y:S01]  /*b580*/  FFMA R46, R46, R132.reuse, -R25 ;  /* 0x000000842e2e7223 */ /* 0x080fe20000000819 */
[----:B------:R2:W5:Y:S01]  /*b590*/  MUFU.EX2 R27, R138 ;  /* 0x0000008a001b7308 */ /* 0x0005620000000800 */
[----:B---3--:R-:W-:Y:S01]  /*b5a0*/  @!P5 FMUL R133, R133, R133 ;  /* 0x000000858585d220 */ /* 0x008fe20000400000 */
[----:B------:R-:W-:Y:S01]  /*b5b0*/  FSETP.GEU.AND P5, PT, R136, -126, PT ;  /* 0xc2fc00008800780b */ /* 0x000fe20003fae000 */
[-C--:B-1----:R-:W-:Y:S01]  /*b5c0*/  FFMA R139, R32, R132.reuse, -R129 ;  /* 0x00000084208b7223 */ /* 0x082fe20000000881 */
[-CC-:B------:R-:W-:Y:S01]  /*b5d0*/  FFMA R47, R47, R132.reuse, -R25.reuse ;  /* 0x000000842f2f7223 */ /* 0x180fe20000000819 */
[-CC-:B------:R-:W-:Y:S01]  /*b5e0*/  FFMA R55, R55, R132.reuse, -R25.reuse ;  /* 0x0000008437377223 */ /* 0x180fe20000000819 */
[-CC-:B------:R-:W-:Y:S01]  /*b5f0*/  FFMA R58, R58, R132.reuse, -R25.reuse ;  /* 0x000000843a3a7223 */ /* 0x180fe20000000819 */
[----:B------:R-:W-:Y:S01]  /*b600*/  @!P6 FMUL R137, R137, 0.5 ;  /* 0x3f0000008989e820 */ /* 0x000fe20000400000 */
[-CC-:B------:R-:W-:Y:S01]  /*b610*/  FFMA R59, R59, R132.reuse, -R25.reuse ;  /* 0x000000843b3b7223 */ /* 0x180fe20000000819 */
[--C-:B--2---:R-:W-:Y:S01]  /*b620*/  FFMA R138, R31, R132, -R25.reuse ;  /* 0x000000841f8a7223 */ /* 0x104fe20000000819 */
[----:B----4-:R-:W-:Y:S01]  /*b630*/  @!P4 FMUL R134, R134, R134 ;  /* 0x000000868686c220 */ /* 0x010fe20000400000 */
[----:B------:R1:W2:Y:S01]  /*b640*/  MUFU.EX2 R29, R137 ;  /* 0x00000089001d7308 */ /* 0x0002a20000000800 */
[-CC-:B------:R-:W-:Y:S01]  /*b650*/  FFMA R62, R62, R132.reuse, -R25.reuse ;  /* 0x000000843e3e7223 */ /* 0x180fe20000000819 */
[-CC-:B------:R-:W-:Y:S01]  /*b660*/  FFMA R63, R63, R132.reuse, -R25.reuse ;  /* 0x000000843f3f7223 */ /* 0x180fe20000000819 */
[----:B------:R-:W-:Y:S01]  /*b670*/  FSETP.GEU.AND P4, PT, R138, -126, PT ;  /* 0xc2fc00008a00780b */ /* 0x000fe20003f8e000 */
[----:B------:R-:W-:Y:S01]  /*b680*/  @!P5 FMUL R136, R136, 0.5 ;  /* 0x3f0000008888d820 */ /* 0x000fe20000400000 */
[-CC-:B------:R-:W-:Y:S01]  /*b690*/  FFMA R66, R66, R132.reuse, -R25.reuse ;  /* 0x0000008442427223 */ /* 0x180fe20000000819 */
[----:B-----5:R-:W-:Y:S01]  /*b6a0*/  @!P3 FMUL R27, R27, R27 ;  /* 0x0000001b1b1bb220 */ /* 0x020fe20000400000 */
[----:B------:R-:W-:Y:S01]  /*b6b0*/  FSETP.GEU.AND P3, PT, R135, -126, PT ;  /* 0xc2fc00008700780b */ /* 0x000fe20003f6e000 */
[----:B------:R3:W4:Y:S01]  /*b6c0*/  MUFU.EX2 R28, R136 ;  /* 0x00000088001c7308 */ /* 0x0007220000000800 */
[-CC-:B-1----:R-:W-:Y:S01]  /*b6d0*/  FFMA R137, R34, R132.reuse, -R25.reuse ;  /* 0x0000008422897223 */ /* 0x182fe20000000819 */
[-CC-:B------:R-:W-:Y:S01]  /*b6e0*/  FFMA R67, R67, R132.reuse, -R25.reuse ;  /* 0x0000008443437223 */ /* 0x180fe20000000819 */
[-CC-:B------:R-:W-:Y:S01]  /*b6f0*/  FFMA R70, R70, R132.reuse, -R25.reuse ;  /* 0x0000008446467223 */ /* 0x180fe20000000819 */
[-CC-:B------:R-:W-:Y:S01]  /*b700*/  FFMA R71, R71, R132.reuse, -R25.reuse ;  /* 0x0000008447477223 */ /* 0x180fe20000000819 */
[-CC-:B------:R-:W-:Y:S01]  /*b710*/  FFMA R74, R74, R132.reuse, -R25.reuse ;  /* 0x000000844a4a7223 */ /* 0x180fe20000000819 */
[-CC-:B------:R-:W-:Y:S01]  /*b720*/  FFMA R75, R75, R132.reuse, -R25.reuse ;  /* 0x000000844b4b7223 */ /* 0x180fe20000000819 */
[-C--:B------:R-:W-:Y:S01]  /*b730*/  FFMA R78, R78, R132.reuse, -R25 ;  /* 0x000000844e4e7223 */ /* 0x080fe20000000819 */
[----:B------:R-:W-:Y:S01]  /*b740*/  @!P4 FMUL R138, R138, 0.5 ;  /* 0x3f0000008a8ac820 */ /* 0x000fe20000400000 */
[-C--:B---3--:R-:W-:Y:S01]  /*b750*/  FFMA R136, R33, R132.reuse, -R129 ;  /* 0x0000008421887223 */ /* 0x088fe20000000881 */
[----:B--2---:R-:W-:Y:S01]  /*b760*/  @!P6 FMUL R29, R29, R29 ;  /* 0x0000001d1d1de220 */ /* 0x004fe20000400000 */
[-CC-:B------:R-:W-:Y:S01]  /*b770*/  FFMA R79, R79, R132.reuse, -R25.reuse ;  /* 0x000000844f4f7223 */ /* 0x180fe20000000819 */
[----:B------:R-:W1:Y:S01]  /*b780*/  MUFU.EX2 R31, R138 ;  /* 0x0000008a001f7308 */ /* 0x000e620000000800 */
[----:B------:R-:W-:Y:S01]  /*b790*/  @!P3 FMUL R135, R135, 0.5 ;  /* 0x3f0000008787b820 */ /* 0x000fe20000400000 */
[----:B------:R-:W-:Y:S01]  /*b7a0*/  FSETP.GEU.AND P6, PT, R136, -126, PT ;  /* 0xc2fc00008800780b */ /* 0x000fe20003fce000 */
[-CC-:B------:R-:W-:Y:S01]  /*b7b0*/  FFMA R82, R82, R132.reuse, -R25.reuse ;  /* 0x0000008452527223 */ /* 0x180fe20000000819 */
[--C-:B------:R-:W-:Y:S01]  /*b7c0*/  FFMA R83, R83, R132, -R25.reuse ;  /* 0x0000008453537223 */ /* 0x100fe20000000819 */
[----:B----4-:R-:W-:Y:S01]  /*b7d0*/  @!P5 FMUL R28, R28, R28 ;  /* 0x0000001c1c1cd220 */ /* 0x010fe20000400000 */
[----:B------:R-:W-:Y:S01]  /*b7e0*/  FSETP.GEU.AND P5, PT, R139, -126, PT ;  /* 0xc2fc00008b00780b */ /* 0x000fe20003fae000 */
[-CC-:B------:R-:W-:Y:S01]  /*b7f0*/  FFMA R86, R86, R132.reuse, -R25.reuse ;  /* 0x0000008456567223 */ /* 0x180fe20000000819 */
[----:B------:R2:W3:Y:S01]  /*b800*/  MUFU.EX2 R30, R135 ;  /* 0x00000087001e7308 */ /* 0x0004e20000000800 */
[----:B------:R-:W-:-:S06]  /*b810*/  FFMA R87, R87, R132, -R25 ;  /* 0x0000008457577223 */ /* 0x000fcc0000000819 */
[----:B------:R-:W-:Y:S01]  /*b820*/  @!P6 FMUL R136, R136, 0.5 ;  /* 0x3f0000008888e820 */ /* 0x000fe20000400000 */
[----:B--2---:R-:W-:Y:S01]  /*b830*/  FFMA R135, R35, R132, -R25 ;  /* 0x0000008423877223 */ /* 0x004fe20000000819 */
[----:B-1----:R-:W-:Y:S02]  /*b840*/  @!P4 FMUL R31, R31, R31 ;  /* 0x0000001f1f1fc220 */ /* 0x002fe40000400000 */
[----:B------:R1:W2:Y:S01]  /*b850*/  MUFU.EX2 R33, R136 ;  /* 0x0000008800217308 */ /* 0x0002a20000000800 */
[----:B------:R-:W-:Y:S01]  /*b860*/  @!P5 FMUL R139, R139, 0.5 ;  /* 0x3f0000008b8bd820 */ /* 0x000fe20000400000 */
[----:B------:R-:W-:Y:S01]  /*b870*/  FSETP.GEU.AND P4, PT, R135, -126, PT ;  /* 0xc2fc00008700780b */ /* 0x000fe20003f8e000 */
[----:B---3--:R-:W-:Y:S01]  /*b880*/  @!P3 FMUL R30, R30, R30 ;  /* 0x0000001e1e1eb220 */ /* 0x008fe20000400000 */
[----:B------:R-:W-:-:S04]  /*b890*/  FSETP.GEU.AND P3, PT, R137, -126, PT ;  /* 0xc2fc00008900780b */ /* 0x000fc80003f6e000 */
[----:B------:R3:W4:Y:S01]  /*b8a0*/  MUFU.EX2 R32, R139 ;  /* 0x0000008b00207308 */ /* 0x0007220000000800 */
[-CC-:B-1----:R-:W-:Y:S01]  /*b8b0*/  FFMA R136, R40, R132.reuse, -R129.reuse ;  /* 0x0000008428887223 */ /* 0x182fe20000000881 */
[-C--:B------:R-:W-:Y:S01]  /*b8c0*/  FFMA R40, R45, R132.reuse, -R129 ;  /* 0x000000842d287223 */ /* 0x080fe20000000881 */
[----:B------:R-:W-:-:S04]  /*b8d0*/  FFMA R45, R43, R132, -R25 ;  /* 0x000000842b2d7223 */ /* 0x000fc80000000819 */
[----:B------:R-:W-:Y:S01]  /*b8e0*/  @!P4 FMUL R135, R135, 0.5 ;  /* 0x3f0000008787c820 */ /* 0x000fe20000400000 */
[----:B--2---:R-:W-:Y:S01]  /*b8f0*/  @!P6 FMUL R33, R33, R33 ;  /* 0x000000212121e220 */ /* 0x004fe20000400000 */
[----:B------:R-:W-:Y:S01]  /*b900*/  FSETP.GEU.AND P6, PT, R37, -126, PT ;  /* 0xc2fc00002500780b */ /* 0x000fe20003fce000 */
[----:B---3--:R-:W-:Y:S01]  /*b910*/  FFMA R139, R130, R13, R27 ;  /* 0x0000000d828b7223 */ /* 0x008fe2000000001b */
[----:B------:R1:W2:Y:S01]  /*b920*/  MUFU.EX2 R35, R135 ;  /* 0x0000008700237308 */ /* 0x0002a20000000800 */
[----:B------:R-:W-:Y:S02]  /*b930*/  @!P3 FMUL R137, R137, 0.5 ;  /* 0x3f0000008989b820 */ /* 0x000fe40000400000 */
[----:B------:R-:W-:Y:S01]  /*b940*/  FADD R139, R139, R134 ;  /* 0x000000868b8b7221 */ /* 0x000fe20000000000 */
[----:B----4-:R-:W-:Y:S01]  /*b950*/  @!P5 FMUL R32, R32, R32 ;  /* 0x000000202020d220 */ /* 0x010fe20000400000 */
[----:B------:R-:W-:-:S03]  /*b960*/  FSETP.GEU.AND P5, PT, R36, -126, PT ;  /* 0xc2fc00002400780b */ /* 0x000fc60003fae000 */
[----:B------:R3:W4:Y:S01]  /*b970*/  MUFU.EX2 R34, R137 ;  /* 0x0000008900227308 */ /* 0x0007220000000800 */
[-CC-:B-1----:R-:W-:Y:S01]  /*b980*/  FFMA R135, R41, R132.reuse, -R129.reuse ;  /* 0x0000008429877223 */ /* 0x182fe20000000881 */
[-C--:B------:R-:W-:Y:S01]  /*b990*/  FFMA R41, R44, R132.reuse, -R129 ;  /* 0x000000842c297223 */ /* 0x080fe20000000881 */
[----:B------:R-:W-:Y:S01]  /*b9a0*/  @!P6 FMUL R37, R37, 0.5 ;  /* 0x3f0000002525e820 */ /* 0x000fe20000400000 */
[-CC-:B------:R-:W-:Y:S01]  /*b9b0*/  FFMA R44, R42, R132.reuse, -R25.reuse ;  /* 0x000000842a2c7223 */ /* 0x180fe20000000819 */
[----:B------:R-:W-:-:S04]  /*b9c0*/  FFMA R129, R54, R132, -R25 ;  /* 0x0000008436817223 */ /* 0x000fc80000000819 */
[----:B------:R-:W1:Y:S01]  /*b9d0*/  MUFU.EX2 R37, R37 ;  /* 0x0000002500257308 */ /* 0x000e620000000800 */
[----:B---3--:R-:W-:Y:S01]  /*b9e0*/  FFMA R137, R24, R15, R133 ;  /* 0x0000000f18897223 */ /* 0x008fe20000000085 */
[----:B------:R-:W-:Y:S01]  /*b9f0*/  @!P5 FMUL R36, R36, 0.5 ;  /* 0x3f0000002424d820 */ /* 0x000fe20000400000 */
[----:B--2---:R-:W-:Y:S01]  /*ba00*/  @!P4 FMUL R35, R35, R35 ;  /* 0x000000232323c220 */ /* 0x004fe20000400000 */
[----:B------:R-:W-:Y:S01]  /*ba10*/  FSETP.GEU.AND P4, PT, R39, -126, PT ;  /* 0xc2fc00002700780b */ /* 0x000fe20003f8e000 */
[----:B------:R-:W-:-:S03]  /*ba20*/  FADD R137, R137, R26 ;  /* 0x0000001a89897221 */ /* 0x000fc60000000000 */
[----:B------:R-:W2:Y:S01]  /*ba30*/  MUFU.EX2 R36, R36 ;  /* 0x0000002400247308 */ /* 0x000ea20000000800 */
[----:B----4-:R-:W-:Y:S01]  /*ba40*/  @!P3 FMUL R34, R34, R34 ;  /* 0x000000222222b220 */ /* 0x010fe20000400000 */
[----:B------:R-:W-:Y:S01]  /*ba50*/  FSETP.GEU.AND P3, PT, R38, -126, PT ;  /* 0xc2fc00002600780b */ /* 0x000fe20003f6e000 */
[----:B-1----:R-:W-:Y:S01]  /*ba60*/  @!P6 FMUL R37, R37, R37 ;  /* 0x000000252525e220 */ /* 0x002fe20000400000 */
[----:B------:R-:W-:-:S05]  /*ba70*/  FSETP.GEU.AND P6, PT, R135, -126, PT ;  /* 0xc2fc00008700780b */ /* 0x000fca0003fce000 */
[----:B------:R-:W-:-:S06]  /*ba80*/  @!P4 FMUL R39, R39, 0.5 ;  /* 0x3f0000002727c820 */ /* 0x000fcc0000400000 */
[----:B------:R-:W-:Y:S01]  /*ba90*/  @!P3 FMUL R38, R38, 0.5 ;  /* 0x3f0000002626b820 */ /* 0x000fe20000400000 */
[----:B--2---:R-:W-:Y:S01]  /*baa0*/  @!P5 FMUL R36, R36, R36 ;  /* 0x000000242424d220 */ /* 0x004fe20000400000 */
[----:B------:R-:W-:Y:S01]  /*bab0*/  FSETP.GEU.AND P5, PT, R136, -126, PT ;  /* 0xc2fc00008800780b */ /* 0x000fe20003fae000 */
[----:B------:R-:W1:Y:S01]  /*bac0*/  MUFU.EX2 R39, R39 ;  /* 0x0000002700277308 */ /* 0x000e620000000800 */
[----:B------:R-:W-:-:S07]  /*bad0*/  @!P6 FMUL R135, R135, 0.5 ;  /* 0x3f0000008787e820 */ /* 0x000fce0000400000 */
[----:B------:R2:W3:Y:S04]  /*bae0*/  MUFU.EX2 R43, R135 ;  /* 0x00000087002b7308 */ /* 0x0004e80000000800 */
[----:B------:R-:W-:-:S04]  /*baf0*/  @!P5 FMUL R136, R136, 0.5 ;  /* 0x3f0000008888d820 */ /* 0x000fc80000400000 */
[----:B------:R4:W5:Y:S01]  /*bb00*/  MUFU.EX2 R42, R136 ;  /* 0x00000088002a7308 */ /* 0x0009620000000800 */
[----:B--2---:R-:W-:Y:S01]  /*bb10*/  FFMA R135, R51, R132, -R25 ;  /* 0x0000008433877223 */ /* 0x004fe20000000819 */
[----:B-1----:R-:W-:Y:S01]  /*bb20*/  @!P4 FMUL R39, R39, R39 ;  /* 0x000000272727c220 */ /* 0x002fe20000400000 */
[----:B------:R-:W-:-:S05]  /*bb30*/  FSETP.GEU.AND P4, PT, R45, -126, PT ;  /* 0xc2fc00002d00780b */ /* 0x000fca0003f8e000 */
[----:B------:R-:W1:Y:S01]  /*bb40*/  MUFU.EX2 R38, R38 ;  /* 0x0000002600267308 */ /* 0x000e620000000800 */
[----:B---3--:R-:W-:Y:S01]  /*bb50*/  @!P6 FMUL R43, R43, R43 ;  /* 0x0000002b2b2be220 */ /* 0x008fe20000400000 */
[----:B------:R-:W-:Y:S01]  /*bb60*/  FSETP.GEU.AND P6, PT, R40, -126, PT ;  /* 0xc2fc00002800780b */ /* 0x000fe20003fce000 */
[----:B----4-:R-:W-:Y:S01]  /*bb70*/  FFMA R136, R50, R132, -R25 ;  /* 0x0000008432887223 */ /* 0x010fe20000000819 */
[----:B------:R-:W-:-:S04]  /*bb80*/  IMAD.MOV.U32 R25, RZ, RZ, -0x3ffffff0 ;  /* 0xc0000010ff197424 */ /* 0x000fc800078e00ff */
[----:B------:R-:W-:Y:S01]  /*bb90*/  @!P4 FMUL R45, R45, 0.5 ;  /* 0x3f0000002d2dc820 */ /* 0x000fe20000400000 */
[----:B-----5:R-:W-:Y:S01]  /*bba0*/  @!P5 FMUL R42, R42, R42 ;  /* 0x0000002a2a2ad220 */ /* 0x020fe20000400000 */
[----:B------:R-:W-:Y:S02]  /*bbb0*/  FSETP.GEU.AND P5, PT, R41, -126, PT ;  /* 0xc2fc00002900780b */ /* 0x000fe40003fae000 */
[C---:B------:R-:W-:Y:S02]  /*bbc0*/  R2UR UR11, R25.reuse ;  /* 0x00000000190b72ca */ /* 0x040fe400000e0000 */
[C---:B------:R-:W-:Y:S01]  /*bbd0*/  R2UR UR27, R25.reuse ;  /* 0x00000000191b72ca */ /* 0x040fe200000e0000 */
[----:B------:R-:W-:Y:S01]  /*bbe0*/  @!P6 FMUL R40, R40, 0.5 ;  /* 0x3f0000002828e820 */ /* 0x000fe20000400000 */
[----:B------:R-:W-:Y:S01]  /*bbf0*/  R2UR UR31, R25 ;  /* 0x00000000191f72ca */ /* 0x000fe200000e0000 */
[----:B-1----:R-:W-:Y:S01]  /*bc00*/  @!P3 FMUL R38, R38, R38 ;  /* 0x000000262626b220 */ /* 0x002fe20000400000 */
[----:B------:R-:W-:Y:S01]  /*bc10*/  F2FP.BF16.F32.PACK_AB R25, R134, R27 ;  /* 0x0000001b8619723e */ /* 0x000fe200000010ff */
[----:B------:R1:W2:Y:S01]  /*bc20*/  MUFU.EX2 R51, R40 ;  /* 0x0000002800337308 */ /* 0x0002a20000000800 */
[----:B------:R-:W-:-:S02]  /*bc30*/  F2FP.BF16.F32.PACK_AB R27, R31, R30 ;  /* 0x0000001e1f1b723e */ /* 0x000fc400000010ff */
[----:B------:R-:W-:Y:S01]  /*bc40*/  FSETP.GEU.AND P3, PT, R44, -126, PT ;  /* 0xc2fc00002c00780b */ /* 0x000fe20003f6e000 */
[----:B------:R-:W-:-:S04]  /*bc50*/  @!P5 FMUL R41, R41, 0.5 ;  /* 0x3f0000002929d820 */ /* 0x000fc80000400000 */
[----:B------:R3:W4:Y:S01]  /*bc60*/  MUFU.EX2 R50, R41 ;  /* 0x0000002900327308 */ /* 0x0007220000000800 */
[----:B-1----:R-:W-:-:S04]  /*bc70*/  IMAD.U32 R40, RZ, RZ, UR14 ;  /* 0x0000000eff287e24 */ /* 0x002fc8000f8e00ff */
[----:B------:R-:W-:-:S03]  /*bc80*/  IMAD R40, R17, 0x500, R40 ;  /* 0x0000050011287824 */ /* 0x000fc600078e0228 */
[----:B------:R-:W-:Y:S01]  /*bc90*/  @!P3 FMUL R44, R44, 0.5 ;  /* 0x3f0000002c2cb820 */ /* 0x000fe20000400000 */
[C---:B------:R-:W-:Y:S01]  /*bca0*/  VIADD R24, R40.reuse, 0x100 ;  /* 0x0000010028187836 */ /* 0x040fe20000000000 */
[----:B---3--:R-:W-:Y:S01]  /*bcb0*/  MOV R41, 0xc0000010 ;  /* 0xc000001000297802 */ /* 0x008fe20000000f00 */
[----:B------:R-:W1:Y:S01]  /*bcc0*/  MUFU.EX2 R45, R45 ;  /* 0x0000002d002d7308 */ /* 0x000e620000000800 */
[----:B------:R-:W-:Y:S01]  /*bcd0*/  R2UR UR6, R40 ;  /* 0x00000000280672ca */ /* 0x000fe200000e0000 */
[----:B--2---:R-:W-:Y:S01]  /*bce0*/  @!P6 FMUL R51, R51, R51 ;  /* 0x000000333333e220 */ /* 0x004fe20000400000 */
[----:B------:R-:W-:Y:S02]  /*bcf0*/  R2UR UR10, R24 ;  /* 0x00000000180a72ca */ /* 0x000fe400000e0000 */
[----:B------:R-:W-:Y:S01]  /*bd00*/  IADD3 R24, R40, 0x300, RZ ;  /* 0x0000030028187810 */ /* 0x000fe20007ffe0ff */
[----:B----4-:R-:W-:Y:S01]  /*bd10*/  @!P5 FMUL R50, R50, R50 ;  /* 0x000000323232d220 */ /* 0x010fe20000400000 */
[----:B------:R-:W-:Y:S01]  /*bd20*/  R2UR UR7, R41 ;  /* 0x00000000290772ca */ /* 0x000fe200000e0000 */
[----:B------:R-:W2:Y:S01]  /*bd30*/  MUFU.EX2 R44, R44 ;  /* 0x0000002c002c7308 */ /* 0x000ea20000000800 */
[----:B------:R-:W-:Y:S01]  /*bd40*/  R2UR UR26, R24 ;  /* 0x00000000181a72ca */ /* 0x000fe200000e0000 */
[----:B------:R-:W-:Y:S01]  /*bd50*/  VIADD R24, R40, 0x400 ;  /* 0x0000040028187836 */ /* 0x000fe20000000000 */
[----:B------:R-:W-:-:S02]  /*bd60*/  FSETP.GEU.AND P5, PT, R48, -126, PT ;  /* 0xc2fc00003000780b */ /* 0x000fc40003fae000 */
[----:B------:R-:W-:Y:S02]  /*bd70*/  FSETP.GEU.AND P6, PT, R49, -126, PT ;  /* 0xc2fc00003100780b */ /* 0x000fe40003fce000 */
[----:B------:R-:W-:Y:S02]  /*bd80*/  R2UR UR30, R24 ;  /* 0x00000000181e72ca */ /* 0x000fe400000e0000 */
[----:B------:R-:W-:Y:S01]  /*bd90*/  F2FP.BF16.F32.PACK_AB R24, R26, R133 ;  /* 0x000000851a18723e */ /* 0x000fe200000010ff */
[----:B------:R-:W-:Y:S01]  /*bda0*/  FADD R26, R137, R28 ;  /* 0x0000001c891a7221 */ /* 0x000fe20000000000 */
[----:B-1----:R-:W-:Y:S01]  /*bdb0*/  @!P4 FMUL R45, R45, R45 ;  /* 0x0000002d2d2dc220 */ /* 0x002fe20000400000 */
[----:B------:R-:W-:Y:S02]  /*bdc0*/  FSETP.GEU.AND P4, PT, R47, -126, PT ;  /* 0xc2fc00002f00780b */ /* 0x000fe40003f8e000 */
[----:B------:R-:W-:Y:S01]  /*bdd0*/  FADD R41, R26, R29 ;  /* 0x0000001d1a297221 */ /* 0x000fe20000000000 */
[----:B------:R-:W-:Y:S01]  /*bde0*/  F2FP.BF16.F32.PACK_AB R26, R29, R28 ;  /* 0x0000001c1d1a723e */ /* 0x000fe200000010ff */
[----:B------:R-:W-:-:S02]  /*bdf0*/  VIADD R28, R40, 0x120 ;  /* 0x00000120281c7836 */ /* 0x000fc40000000000 */
[----:B--2---:R-:W-:Y:S01]  /*be00*/  @!P3 FMUL R44, R44, R44 ;  /* 0x0000002c2c2cb220 */ /* 0x004fe20000400000 */
[----:B------:R-:W-:Y:S01]  /*be10*/  FSETP.GEU.AND P3, PT, R46, -126, PT ;  /* 0xc2fc00002e00780b */ /* 0x000fe20003f6e000 */
[----:B------:R-:W-:Y:S01]  /*be20*/  WARPGROUP.ARRIVE ;  /* 0x00000000000079c5 */ /* 0x000fe20000000000 */
[----:B------:R-:W-:Y:S02]  /*be30*/  IMAD.MOV.U32 R29, RZ, RZ, -0x3ffffff0 ;  /* 0xc0000010ff1d7424 */ /* 0x000fe400078e00ff */
[----:B------:R-:W-:Y:S01]  /*be40*/  @!P5 FMUL R48, R48, 0.5 ;  /* 0x3f0000003030d820 */ /* 0x000fe20000400000 */
[----:B------:R-:W-:Y:S02]  /*be50*/  @!P6 FMUL R49, R49, 0.5 ;  /* 0x3f0000003131e820 */ /* 0x000fe40000400000 */
[----:B------:R-:W-:Y:S01]  /*be60*/  HGMMA.64x16x16.F32.BF16 R120, R24, gdesc[UR4].tnspB, R120, gsb0 ;  /* 0x4020000418787df0 */ /* 0x000fe20008001878 */
[----:B------:R-:W-:Y:S01]  /*be70*/  @!P4 FMUL R47, R47, 0.5 ;  /* 0x3f0000002f2fc820 */ /* 0x000fe20000400000 */
[----:B------:R-:W-:Y:S01]  /*be80*/  R2UR UR6, R28 ;  /* 0x000000001c0672ca */ /* 0x000fe200000e0000 */
[----:B------:R-:W1:Y:S01]  /*be90*/  MUFU.EX2 R48, R48 ;  /* 0x0000003000307308 */ /* 0x000e620000000800 */
[----:B------:R-:W-:-:S02]  /*bea0*/  R2UR UR7, R29 ;  /* 0x000000001d0772ca */ /* 0x000fc400000e0000 */
[----:B------:R-:W-:Y:S01]  /*beb0*/  @!P3 FMUL R46, R46, 0.5 ;  /* 0x3f0000002e2eb820 */ /* 0x000fe20000400000 */
[C---:B------:R-:W-:Y:S02]  /*bec0*/  IADD3 R28, R40.reuse, 0x220, RZ ;  /* 0x00000220281c7810 */ /* 0x040fe40007ffe0ff */
[----:B------:R-:W-:Y:S02]  /*bed0*/  MOV R29, 0xc0000010 ;  /* 0xc0000010001d7802 */ /* 0x000fe40000000f00 */
[----:B------:R2:W3:Y:S08]  /*bee0*/  MUFU.EX2 R54, R46 ;  /* 0x0000002e00367308 */ /* 0x0004f00000000800 */
[----:B------:R4:W5:Y:S01]  /*bef0*/  MUFU.EX2 R15, R47 ;  /* 0x0000002f000f7308 */ /* 0x0009620000000800 */
[----:B--2---:R-:W-:-:S02]  /*bf00*/  VIADD R46, R40, 0x200 ;  /* 0x00000200282e7836 */ /* 0x004fc40000000000 */
[----:B-1----:R-:W-:Y:S01]  /*bf10*/  @!P5 FMUL R48, R48, R48 ;  /* 0x000000303030d220 */ /* 0x002fe20000400000 */
[----:B------:R-:W-:Y:S02]  /*bf20*/  FSETP.GEU.AND P5, PT, R52, -126, PT ;  /* 0xc2fc00003400780b */ /* 0x000fe40003fae000 */
[----:B------:R-:W-:Y:S02]  /*bf30*/  R2UR UR18, R46 ;  /* 0x000000002e1272ca */ /* 0x000fe400000e0000 */
[----:B------:R-:W-:Y:S01]  /*bf40*/  IADD3 R46, R40, 0x20, RZ ;  /* 0x00000020282e7810 */ /* 0x000fe20007ffe0ff */
[----:B----4-:R-:W-:Y:S02]  /*bf50*/  IMAD.MOV.U32 R47, RZ, RZ, -0x3ffffff0 ;  /* 0xc0000010ff2f7424 */ /* 0x010fe400078e00ff */
[----:B---3--:R-:W-:Y:S01]  /*bf60*/  @!P3 FMUL R54, R54, R54 ;  /* 0x000000363636b220 */ /* 0x008fe20000400000 */
[----:B------:R-:W-:Y:S01]  /*bf70*/  FSETP.GEU.AND P3, PT, R136, -126, PT ;  /* 0xc2fc00008800780b */ /* 0x000fe20003f6e000 */
[----:B------:R-:W1:Y:S01]  /*bf80*/  MUFU.EX2 R49, R49 ;  /* 0x0000003100317308 */ /* 0x000e620000000800 */
[----:B------:R-:W-:Y:S01]  /*bf90*/  R2UR UR34, R46 ;  /* 0x000000002e2272ca */ /* 0x000fe200000e0000 */
[----:B------:R-:W-:Y:S01]  /*bfa0*/  FADD R46, R139, R30 ;  /* 0x0000001e8b2e7221 */ /* 0x000fe20000000000 */
[C---:B------:R-:W-:Y:S01]  /*bfb0*/  R2UR UR19, R47.reuse ;  /* 0x000000002f1372ca */ /* 0x040fe200000e0000 */
[----:B------:R-:W-:Y:S01]  /*bfc0*/  @!P5 FMUL R52, R52, 0.5 ;  /* 0x3f0000003434d820 */ /* 0x000fe20000400000 */
[----:B------:R-:W-:Y:S01]  /*bfd0*/  R2UR UR35, R47 ;  /* 0x000000002f2372ca */ /* 0x000fe200000e0000 */
[----:B------:R-:W-:Y:S01]  /*bfe0*/  FADD R47, R46, R31 ;  /* 0x0000001f2e2f7221 */ /* 0x000fe20000000000 */
[----:B-----5:R-:W-:Y:S01]  /*bff0*/  @!P4 FMUL R15, R15, R15 ;  /* 0x0000000f0f0fc220 */ /* 0x020fe20000400000 */
[----:B------:R-:W-:-:S02]  /*c000*/  FSETP.GEU.AND P4, PT, R135, -126, PT ;  /* 0xc2fc00008700780b */ /* 0x000fc40003f8e000 */
[----:B------:R-:W2:Y:S01]  /*c010*/  MUFU.EX2 R52, R52 ;  /* 0x0000003400347308 */ /* 0x000ea20000000800 */
[----:B------:R-:W-:Y:S02]  /*c020*/  WARPGROUP.DEPBAR.LE gsb0, 0x0 ;  /* 0x00008000000079c5 */ /* 0x000fe40000010000 */
[----:B------:R-:W-:Y:S01]  /*c030*/  WARPGROUP.ARRIVE ;  /* 0x00000000000079c5 */ /* 0x000fe20000000000 */
[----:B------:R-:W-:Y:S01]  /*c040*/  @!P3 FMUL R136, R136, 0.5 ;  /* 0x3f0000008888b820 */ /* 0x000fe20000400000 */
[----:B-1----:R-:W-:-:S03]  /*c050*/  @!P6 FMUL R49, R49, R49 ;  /* 0x000000313131e220 */ /* 0x002fc60000400000 */
[----:B------:R-:W1:Y:S01]  /*c060*/  MUFU.EX2 R13, R136 ;  /* 0x00000088000d7308 */ /* 0x000e620000000800 */
[----:B------:R-:W-:Y:S01]  /*c070*/  HGMMA.64x16x16.F32.BF16 R112, R24, gdesc[UR8].tnspB, R112, gsb0 ;  /* 0x4020000818707df0 */ /* 0x000fe20008001870 */
[----:B------:R-:W-:Y:S01]  /*c080*/  R2UR UR10, R28 ;  /* 0x000000001c0a72ca */ /* 0x000fe200000e0000 */
[----:B------:R-:W-:Y:S01]  /*c090*/  @!P4 FMUL R135, R135, 0.5 ;  /* 0x3f0000008787c820 */ /* 0x000fe20000400000 */
[----:B------:R-:W-:Y:S01]  /*c0a0*/  R2UR UR11, R29 ;  /* 0x000000001d0b72ca */ /* 0x000fe200000e0000 */
[----:B------:R-:W-:Y:S01]  /*c0b0*/  VIADD R28, R40, 0x4c0 ;  /* 0x000004c0281c7836 */ /* 0x000fe20000000000 */
[----:B------:R-:W-:Y:S02]  /*c0c0*/  FSETP.GEU.AND P6, PT, R53, -126, PT ;  /* 0xc2fc00003500780b */ /* 0x000fe40003fce000 */
[----:B------:R-:W3:Y:S01]  /*c0d0*/  MUFU.EX2 R130, R135 ;  /* 0x0000008700827308 */ /* 0x000ee20000000800 */
[----:B--2---:R-:W-:Y:S01]  /*c0e0*/  @!P5 FMUL R52, R52, R52 ;  /* 0x000000343434d220 */ /* 0x004fe20000400000 */
[----:B------:R-:W-:Y:S01]  /*c0f0*/  FSETP.GEU.AND P5, PT, R56, -126, PT ;  /* 0xc2fc00003800780b */ /* 0x000fe20003fae000 */
[----:B-1----:R-:W-:Y:S01]  /*c100*/  @!P3 FMUL R13, R13, R13 ;  /* 0x0000000d0d0db220 */ /* 0x002fe20000400000 */
[----:B------:R-:W-:-:S07]  /*c110*/  FSETP.GEU.AND P3, PT, R129, -126, PT ;  /* 0xc2fc00008100780b */ /* 0x000fce0003f6e000 */
[----:B------:R-:W-:-:S04]  /*c120*/  @!P6 FMUL R53, R53, 0.5 ;  /* 0x3f0000003535e820 */ /* 0x000fc80000400000 */
[----:B------:R-:W-:Y:S01]  /*c130*/  @!P5 FMUL R56, R56, 0.5 ;  /* 0x3f0000003838d820 */ /* 0x000fe20000400000 */
[----:B---3--:R-:W-:Y:S01]  /*c140*/  @!P4 FMUL R130, R130, R130 ;  /* 0x000000828282c220 */ /* 0x008fe20000400000 */
[----:B------:R-:W-:Y:S01]  /*c150*/  FSETP.GEU.AND P4, PT, R55, -126, PT ;  /* 0xc2fc00003700780b */ /* 0x000fe20003f8e000 */
[----:B------:R-:W1:Y:S01]  /*c160*/  MUFU.EX2 R53, R53 ;  /* 0x0000003500357308 */ /* 0x000e620000000800 */
[----:B------:R-:W-:-:S07]  /*c170*/  @!P3 FMUL R129, R129, 0.5 ;  /* 0x3f0000008181b820 */ /* 0x000fce0000400000 */
[----:B------:R-:W2:Y:S04]  /*c180*/  MUFU.EX2 R56, R56 ;  /* 0x0000003800387308 */ /* 0x000ea80000000800 */
[----:B------:R-:W-:Y:S01]  /*c190*/  @!P4 FMUL R55, R55, 0.5 ;  /* 0x3f0000003737c820 */ /* 0x000fe20000400000 */
[----:B------:R-:W-:Y:S02]  /*c1a0*/  WARPGROUP.DEPBAR.LE gsb0, 0x0 ;  /* 0x00008000000079c5 */ /* 0x000fe40000010000 */
[----:B------:R-:W-:Y:S01]  /*c1b0*/  WARPGROUP.ARRIVE ;  /* 0x00000000000079c5 */ /* 0x000fe20000000000 */
[----:B------:R-:W3:Y:S01]  /*c1c0*/  MUFU.EX2 R129, R129 ;  /* 0x0000008100817308 */ /* 0x000ee20000000800 */
[----:B-1----:R-:W-:Y:S01]  /*c1d0*/  @!P6 FMUL R53, R53, R53 ;  /* 0x000000353535e220 */ /* 0x002fe20000400000 */
[----:B------:R-:W-:-:S03]  /*c1e0*/  FSETP.GEU.AND P6, PT, R57, -126, PT ;  /* 0xc2fc00003900780b */ /* 0x000fc60003fce000 */
[----:B------:R-:W-:Y:S01]  /*c1f0*/  HGMMA.64x16x16.F32.BF16 R104, R24, gdesc[UR16].tnspB, R104, gsb0 ;  /* 0x4020001018687df0 */ /* 0x000fe20008001868 */
[----:B--2---:R-:W-:Y:S01]  /*c200*/  @!P5 FMUL R56, R56, R56 ;  /* 0x000000383838d220 */ /* 0x004fe20000400000 */
[----:B------:R-:W-:Y:S01]  /*c210*/  FSETP.GEU.AND P5, PT, R60, -126, PT ;  /* 0xc2fc00003c00780b */ /* 0x000fe20003fae000 */
[----:B------:R-:W1:Y:S07]  /*c220*/  MUFU.EX2 R30, R55 ;  /* 0x00000037001e7308 */ /* 0x000e6e0000000800 */
[----:B------:R-:W-:Y:S01]  /*c230*/  @!P6 FMUL R57, R57, 0.5 ;  /* 0x3f0000003939e820 */ /* 0x000fe20000400000 */
[----:B---3--:R-:W-:Y:S01]  /*c240*/  @!P3 FMUL R129, R129, R129 ;  /* 0x000000818181b220 */ /* 0x008fe20000400000 */
[----:B------:R-:W-:-:S03]  /*c250*/  FSETP.GEU.AND P3, PT, R58, -126, PT ;  /* 0xc2fc00003a00780b */ /* 0x000fc60003f6e000 */
[----:B------:R-:W-:Y:S01]  /*c260*/  @!P5 FMUL R60, R60, 0.5 ;  /* 0x3f0000003c3cd820 */ /* 0x000fe20000400000 */
[----:B------:R-:W2:Y:S01]  /*c270*/  MUFU.EX2 R57, R57 ;  /* 0x0000003900397308 */ /* 0x000ea20000000800 */
[----:B-1----:R-:W-:Y:S01]  /*c280*/  @!P4 FMUL R30, R30, R30 ;  /* 0x0000001e1e1ec220 */ /* 0x002fe20000400000 */
[----:B------:R-:W-:-:S06]  /*c290*/  FSETP.GEU.AND P4, PT, R59, -126, PT ;  /* 0xc2fc00003b00780b */ /* 0x000fcc0003f8e000 */
[----:B------:R-:W1:Y:S01]  /*c2a0*/  MUFU.EX2 R60, R60 ;  /* 0x0000003c003c7308 */ /* 0x000e620000000800 */
[----:B------:R-:W-:-:S07]  /*c2b0*/  @!P3 FMUL R58, R58, 0.5 ;  /* 0x3f0000003a3ab820 */ /* 0x000fce0000400000 */
[----:B------:R-:W3:Y:S01]  /*c2c0*/  MUFU.EX2 R58, R58 ;  /* 0x0000003a003a7308 */ /* 0x000ee20000000800 */
[----:B--2---:R-:W-:Y:S01]  /*c2d0*/  @!P6 FMUL R57, R57, R57 ;  /* 0x000000393939e220 */ /* 0x004fe20000400000 */
[----:B------:R-:W-:Y:S01]  /*c2e0*/  @!P4 FMUL R59, R59, 0.5 ;  /* 0x3f0000003b3bc820 */ /* 0x000fe20000400000 */
[----:B------:R-:W-:-:S05]  /*c2f0*/  FSETP.GEU.AND P6, PT, R61, -126, PT ;  /* 0xc2fc00003d00780b */ /* 0x000fca0003fce000 */
[----:B------:R-:W2:Y:S01]  /*c300*/  MUFU.EX2 R59, R59 ;  /* 0x0000003b003b7308 */ /* 0x000ea20000000800 */
[----:B-1----:R-:W-:Y:S01]  /*c310*/  @!P5 FMUL R60, R60, R60 ;  /* 0x0000003c3c3cd220 */ /* 0x002fe20000400000 */
[----:B------:R-:W-:Y:S02]  /*c320*/  WARPGROUP.DEPBAR.LE gsb0, 0x0 ;  /* 0x00008000000079c5 */ /* 0x000fe40000010000 */
[----:B------:R-:W-:Y:S01]  /*c330*/  WARPGROUP.ARRIVE ;  /* 0x00000000000079c5 */ /* 0x000fe20000000000 */
[----:B------:R-:W-:-:S03]  /*c340*/  FSETP.GEU.AND P5, PT, R64, -126, PT ;  /* 0xc2fc00004000780b */ /* 0x000fc60003fae000 */
[----:B------:R-:W-:Y:S01]  /*c350*/  @!P6 FMUL R61, R61, 0.5 ;  /* 0x3f0000003d3de820 */ /* 0x000fe20000400000 */
[----:B---3--:R-:W-:Y:S01]  /*c360*/  @!P3 FMUL R58, R58, R58 ;  /* 0x0000003a3a3ab220 */ /* 0x008fe20000400000 */
[----:B------:R-:W-:Y:S01]  /*c370*/  HGMMA.64x16x16.F32.BF16 R96, R24, gdesc[UR24].tnspB, R96, gsb0 ;  /* 0x4020001818607df0 */ /* 0x000fe20008001860 */
[----:B------:R-:W-:-:S03]  /*c380*/  FSETP.GEU.AND P3, PT, R62, -126, PT ;  /* 0xc2fc00003e00780b */ /* 0x000fc60003f6e000 */
[----:B------:R-:W1:Y:S01]  /*c390*/  MUFU.EX2 R61, R61 ;  /* 0x0000003d003d7308 */ /* 0x000e620000000800 */
[----:B--2---:R-:W-:Y:S01]  /*c3a0*/  @!P4 FMUL R59, R59, R59 ;  /* 0x0000003b3b3bc220 */ /* 0x004fe20000400000 */
[----:B------:R-:W-:Y:S02]  /*c3b0*/  FSETP.GEU.AND P4, PT, R63, -126, PT ;  /* 0xc2fc00003f00780b */ /* 0x000fe40003f8e000 */
[----:B------:R-:W-:-:S06]  /*c3c0*/  @!P5 FMUL R64, R64, 0.5 ;  /* 0x3f0000004040d820 */ /* 0x000fcc0000400000 */
[----:B------:R-:W-:Y:S01]  /*c3d0*/  @!P3 FMUL R62, R62, 0.5 ;  /* 0x3f0000003e3eb820 */ /* 0x000fe20000400000 */
[----:B------:R-:W2:Y:S04]  /*c3e0*/  MUFU.EX2 R64, R64 ;  /* 0x0000004000407308 */ /* 0x000ea80000000800 */
[----:B------:R-:W-:Y:S01]  /*c3f0*/  @!P4 FMUL R63, R63, 0.5 ;  /* 0x3f0000003f3fc820 */ /* 0x000fe20000400000 */
[----:B-1----:R-:W-:-:S03]  /*c400*/  @!P6 FMUL R61, R61, R61 ;  /* 0x0000003d3d3de220 */ /* 0x002fc60000400000 */
[----:B------:R-:W1:Y:S01]  /*c410*/  MUFU.EX2 R62, R62 ;  /* 0x0000003e003e7308 */ /* 0x000e620000000800 */
[----:B------:R-:W-:-:S07]  /*c420*/  FSETP.GEU.AND P6, PT, R65, -126, PT ;  /* 0xc2fc00004100780b */ /* 0x000fce0003fce000 */
[----:B------:R-:W3:Y:S01]  /*c430*/  MUFU.EX2 R63, R63 ;  /* 0x0000003f003f7308 */ /* 0x000ee20000000800 */
[----:B--2---:R-:W-:Y:S01]  /*c440*/  @!P5 FMUL R64, R64, R64 ;  /* 0x000000404040d220 */ /* 0x004fe20000400000 */
[----:B------:R-:W-:-:S04]  /*c450*/  FSETP.GEU.AND P5, PT, R68, -126, PT ;  /* 0xc2fc00004400780b */ /* 0x000fc80003fae000 */
[----:B------:R-:W-:Y:S01]  /*c460*/  @!P6 FMUL R65, R65, 0.5 ;  /* 0x3f0000004141e820 */ /* 0x000fe20000400000 */
[----:B-1----:R-:W-:Y:S01]  /*c470*/  @!P3 FMUL R62, R62, R62 ;  /* 0x0000003e3e3eb220 */ /* 0x002fe20000400000 */
[----:B------:R-:W-:Y:S01]  /*c480*/  FSETP.GEU.AND P3, PT, R66, -126, PT ;  /* 0xc2fc00004200780b */ /* 0x000fe20003f6e000 */
[----:B------:R-:W-:Y:S02]  /*c490*/  WARPGROUP.DEPBAR.LE gsb0, 0x0 ;  /* 0x00008000000079c5 */ /* 0x000fe40000010000 */
[----:B------:R-:W-:Y:S01]  /*c4a0*/  WARPGROUP.ARRIVE ;  /* 0x00000000000079c5 */ /* 0x000fe20000000000 */
[----:B------:R-:W1:Y:S03]  /*c4b0*/  MUFU.EX2 R65, R65 ;  /* 0x0000004100417308 */ /* 0x000e660000000800 */
[----:B------:R-:W-:Y:S01]  /*c4c0*/  @!P5 FMUL R68, R68, 0.5 ;  /* 0x3f0000004444d820 */ /* 0x000fe20000400000 */
[----:B---3--:R-:W-:Y:S01]  /*c4d0*/  @!P4 FMUL R63, R63, R63 ;  /* 0x0000003f3f3fc220 */ /* 0x008fe20000400000 */
[----:B------:R-:W-:Y:S01]  /*c4e0*/  FSETP.GEU.AND P4, PT, R67, -126, PT ;  /* 0xc2fc00004300780b */ /* 0x000fe20003f8e000 */
[----:B------:R-:W-:Y:S03]  /*c4f0*/  HGMMA.64x16x16.F32.BF16 R88, R24, gdesc[UR28].tnspB, R88, gsb0 ;  /* 0x4020001c18587df0 */ /* 0x000fe60008001858 */
[----:B------:R-:W2:Y:S01]  /*c500*/  MUFU.EX2 R68, R68 ;  /* 0x0000004400447308 */ /* 0x000ea20000000800 */
[----:B------:R-:W-:-:S07]  /*c510*/  @!P3 FMUL R66, R66, 0.5 ;  /* 0x3f0000004242b820 */ /* 0x000fce0000400000 */
[----:B------:R-:W3:Y:S01]  /*c520*/  MUFU.EX2 R66, R66 ;  /* 0x0000004200427308 */ /* 0x000ee20000000800 */
[----:B------:R-:W-:Y:S01]  /*c530*/  @!P4 FMUL R67, R67, 0.5 ;  /* 0x3f0000004343c820 */ /* 0x000fe20000400000 */
[----:B-1----:R-:W-:Y:S01]  /*c540*/  @!P6 FMUL R65, R65, R65 ;  /* 0x000000414141e220 */ /* 0x002fe20000400000 */
[----:B------:R-:W-:-:S05]  /*c550*/  FSETP.GEU.AND P6, PT, R69, -126, PT ;  /* 0xc2fc00004500780b */ /* 0x000fca0003fce000 */
[----:B------:R-:W1:Y:S01]  /*c560*/  MUFU.EX2 R67, R67 ;  /* 0x0000004300437308 */ /* 0x000e620000000800 */
[----:B--2---:R-:W-:Y:S01]  /*c570*/  @!P5 FMUL R68, R68, R68 ;  /* 0x000000444444d220 */ /* 0x004fe20000400000 */
[----:B------:R-:W-:-:S06]  /*c580*/  FSETP.GEU.AND P5, PT, R72, -126, PT ;  /* 0xc2fc00004800780b */ /* 0x000fcc0003fae000 */
[----:B------:R-:W-:Y:S01]  /*c590*/  @!P6 FMUL R69, R69, 0.5 ;  /* 0x3f0000004545e820 */ /* 0x000fe20000400000 */
[----:B---3--:R-:W-:Y:S01]  /*c5a0*/  @!P3 FMUL R66, R66, R66 ;  /* 0x000000424242b220 */ /* 0x008fe20000400000 */
[----:B------:R-:W-:-:S04]  /*c5b0*/  FSETP.GEU.AND P3, PT, R70, -126, PT ;  /* 0xc2fc00004600780b */ /* 0x000fc80003f6e000 */
[----:B------:R-:W2:Y:S01]  /*c5c0*/  MUFU.EX2 R69, R69 ;  /* 0x0000004500457308 */ /* 0x000ea20000000800 */
[----:B------:R-:W-:Y:S01]  /*c5d0*/  @!P5 FMUL R72, R72, 0.5 ;  /* 0x3f0000004848d820 */ /* 0x000fe20000400000 */
[----:B-1----:R-:W-:Y:S01]  /*c5e0*/  @!P4 FMUL R67, R67, R67 ;  /* 0x000000434343c220 */ /* 0x002fe20000400000 */
[----:B------:R-:W-:-:S05]  /*c5f0*/  FSETP.GEU.AND P4, PT, R71, -126, PT ;  /* 0xc2fc00004700780b */ /* 0x000fca0003f8e000 */
[----:B------:R-:W1:Y:S01]  /*c600*/  MUFU.EX2 R72, R72 ;  /* 0x0000004800487308 */ /* 0x000e620000000800 */
[----:B------:R-:W-:Y:S02]  /*c610*/  WARPGROUP.DEPBAR.LE gsb0, 0x0 ;  /* 0x00008000000079c5 */ /* 0x000fe40000010000 */
[----:B------:R-:W-:Y:S02]  /*c620*/  VIADD R24, R40, 0x320 ;  /* 0x0000032028187836 */ /* 0x000fe40000000000 */
[----:B------:R-:W-:Y:S01]  /*c630*/  @!P3 FMUL R70, R70, 0.5 ;  /* 0x3f0000004646b820 */ /* 0x000fe20000400000 */
[----:B------:R-:W-:Y:S02]  /*c640*/  VIADD R26, R40, 0x420 ;  /* 0x00000420281a7836 */ /* 0x000fe40000000000 */
[----:B------:R-:W-:Y:S01]  /*c650*/  IMAD.MOV.U32 R25, RZ, RZ, -0x3ffffff0 ;  /* 0xc0000010ff197424 */ /* 0x000fe200078e00ff */
[----:B------:R-:W-:Y:S01]  /*c660*/  R2UR UR18, R24 ;  /* 0x00000000181272ca */ /* 0x000fe200000e0000 */
[----:B------:R-:W-:-:S02]  /*c670*/  IMAD.MOV.U32 R27, RZ, RZ, -0x3ffffff0 ;  /* 0xc0000010ff1b7424 */ /* 0x000fc400078e00ff */
[----:B------:R-:W-:Y:S01]  /*c680*/  FADD R24, R41, R32 ;  /* 0x0000002029187221 */ /* 0x000fe20000000000 */
[----:B------:R-:W-:Y:S01]  /*c690*/  R2UR UR26, R26 ;  /* 0x000000001a1a72ca */ /* 0x000fe200000e0000 */
[----:B------:R-:W-:Y:S01]  /*c6a0*/  FADD R26, R47, R34 ;  /* 0x000000222f1a7221 */ /* 0x000fe20000000000 */
[----:B------:R-:W-:Y:S01]  /*c6b0*/  R2UR UR19, R25 ;  /* 0x00000000191372ca */ /* 0x000fe200000e0000 */
[----:B------:R-:W-:Y:S01]  /*c6c0*/  FADD R25, R24, R33 ;  /* 0x0000002118197221 */ /* 0x000fe20000000000 */
[----:B------:R-:W-:Y:S01]  /*c6d0*/  R2UR UR27, R27 ;  /* 0x000000001b1b72ca */ /* 0x000fe200000e0000 */
[----:B------:R-:W-:Y:S01]  /*c6e0*/  FADD R27, R26, R35 ;  /* 0x000000231a1b7221 */ /* 0x000fe20000000000 */
        /* <DEDUP_REMOVED lines=8> */
[C---:B------:R-:W-:Y:S01]  /*c770*/  IADD3 R24, R40.reuse, 0x40, RZ ;  /* 0x0000004028187810 */ /* 0x040fe20007ffe0ff */
[----:B------:R-:W-:Y:S01]  /*c780*/  IMAD.MOV.U32 R25, RZ, RZ, -0x3ffffff0 ;  /* 0xc0000010ff197424 */ /* 0x000fe200078e00ff */
[----:B------:R-:W-:Y:S01]  /*c790*/  WARPGROUP.ARRIVE ;  /* 0x00000000000079c5 */ /* 0x000fe20000000000 */
[----:B------:R-:W-:-:S02]  /*c7a0*/  VIADD R26, R40, 0x140 ;  /* 0x00000140281a7836 */ /* 0x000fc40000000000 */
[----:B------:R-:W-:Y:S01]  /*c7b0*/  @!P4 FMUL R71, R71, 0.5 ;  /* 0x3f0000004747c820 */ /* 0x000fe20000400000 */
[----:B------:R-:W-:Y:S01]  /*c7c0*/  IMAD.MOV.U32 R27, RZ, RZ, -0x3ffffff0 ;  /* 0xc0000010ff1b7424 */ /* 0x000fe200078e00ff */
[----:B------:R-:W3:Y:S01]  /*c7d0*/  MUFU.EX2 R70, R70 ;  /* 0x0000004600467308 */ /* 0x000ee20000000800 */
[----:B--2---:R-:W-:Y:S01]  /*c7e0*/  @!P6 FMUL R69, R69, R69 ;  /* 0x000000454545e220 */ /* 0x004fe20000400000 */
[----:B------:R-:W-:Y:S01]  /*c7f0*/  HGMMA.64x16x16.F32.BF16 R120, R32, gdesc[UR32].tnspB, R120, gsb0 ;  /* 0x4020002020787df0 */ /* 0x000fe20008001878 */
[C---:B------:R-:W-:Y:S01]  /*c800*/  FSETP.GEU.AND P6, PT, R73.reuse, -126, PT ;  /* 0xc2fc00004900780b */ /* 0x040fe20003fce000 */
[----:B-1----:R-:W-:Y:S01]  /*c810*/  @!P5 FMUL R72, R72, R72 ;  /* 0x000000484848d220 */ /* 0x002fe20000400000 */
[----:B------:R-:W-:Y:S01]  /*c820*/  FSETP.GEU.AND P5, PT, R76, -126, PT ;  /* 0xc2fc00004c00780b */ /* 0x000fe20003fae000 */
[----:B------:R-:W-:Y:S02]  /*c830*/  IMAD.MOV.U32 R41, RZ, RZ, -0x3ffffff0 ;  /* 0xc0000010ff297424 */ /* 0x000fe400078e00ff */
[----:B------:R-:W1:Y:S08]  /*c840*/  MUFU.EX2 R71, R71 ;  /* 0x0000004700477308 */ /* 0x000e700000000800 */
[----:B------:R-:W-:Y:S01]  /*c850*/  @!P6 FMUL R73, R73, 0.5 ;  /* 0x3f0000004949e820 */ /* 0x000fe20000400000 */
[----:B---3--:R-:W-:Y:S01]  /*c860*/  @!P3 FMUL R70, R70, R70 ;  /* 0x000000464646b220 */ /* 0x008fe20000400000 */
[----:B------:R-:W-:Y:S01]  /*c870*/  FSETP.GEU.AND P3, PT, R74, -126, PT ;  /* 0xc2fc00004a00780b */ /* 0x000fe20003f6e000 */
[----:B------:R-:W-:-:S03]  /*c880*/  @!P5 FMUL R76, R76, 0.5 ;  /* 0x3f0000004c4cd820 */ /* 0x000fc60000400000 */
[----:B------:R-:W2:Y:S01]  /*c890*/  MUFU.EX2 R73, R73 ;  /* 0x0000004900497308 */ /* 0x000ea20000000800 */
[----:B-1----:R-:W-:Y:S01]  /*c8a0*/  @!P4 FMUL R71, R71, R71 ;  /* 0x000000474747c220 */ /* 0x002fe20000400000 */
[----:B------:R-:W-:-:S06]  /*c8b0*/  FSETP.GEU.AND P4, PT, R75, -126, PT ;  /* 0xc2fc00004b00780b */ /* 0x000fcc0003f8e000 */
[----:B------:R-:W1:Y:S01]  /*c8c0*/  MUFU.EX2 R76, R76 ;  /* 0x0000004c004c7308 */ /* 0x000e620000000800 */
[----:B------:R-:W-:-:S07]  /*c8d0*/  @!P3 FMUL R74, R74, 0.5 ;  /* 0x3f0000004a4ab820 */ /* 0x000fce0000400000 */
[----:B------:R-:W3:Y:S01]  /*c8e0*/  MUFU.EX2 R74, R74 ;  /* 0x0000004a004a7308 */ /* 0x000ee20000000800 */
[----:B------:R-:W-:Y:S01]  /*c8f0*/  @!P4 FMUL R75, R75, 0.5 ;  /* 0x3f0000004b4bc820 */ /* 0x000fe20000400000 */
[----:B--2---:R-:W-:Y:S01]  /*c900*/  @!P6 FMUL R73, R73, R73 ;  /* 0x000000494949e220 */ /* 0x004fe20000400000 */
[----:B------:R-:W-:Y:S01]  /*c910*/  FSETP.GEU.AND P6, PT, R77, -126, PT ;  /* 0xc2fc00004d00780b */ /* 0x000fe20003fce000 */
[----:B------:R-:W-:Y:S02]  /*c920*/  WARPGROUP.DEPBAR.LE gsb0, 0x0 ;  /* 0x00008000000079c5 */ /* 0x000fe40000010000 */
[----:B------:R-:W-:Y:S02]  /*c930*/  WARPGROUP.ARRIVE ;  /* 0x00000000000079c5 */ /* 0x000fe40000000000 */
[----:B------:R-:W2:Y:S01]  /*c940*/  MUFU.EX2 R75, R75 ;  /* 0x0000004b004b7308 */ /* 0x000ea20000000800 */
[----:B-1----:R-:W-:Y:S01]  /*c950*/  @!P5 FMUL R76, R76, R76 ;  /* 0x0000004c4c4cd220 */ /* 0x002fe20000400000 */
[----:B------:R-:W-:-:S02]  /*c960*/  FSETP.GEU.AND P5, PT, R80, -126, PT ;  /* 0xc2fc00005000780b */ /* 0x000fc40003fae000 */
[----:B------:R-:W-:Y:S01]  /*c970*/  HGMMA.64x16x16.F32.BF16 R112, R32, gdesc[UR4].tnspB, R112, gsb0 ;  /* 0x4020000420707df0 */ /* 0x000fe20008001870 */
[----:B------:R-:W-:-:S03]  /*c980*/  R2UR UR6, R24 ;  /* 0x00000000180672ca */ /* 0x000fc600000e0000 */
[----:B------:R-:W-:Y:S01]  /*c990*/  @!P6 FMUL R77, R77, 0.5 ;  /* 0x3f0000004d4de820 */ /* 0x000fe20000400000 */
[----:B------:R-:W-:Y:S01]  /*c9a0*/  IADD3 R24, R40, 0x240, RZ ;  /* 0x0000024028187810 */ /* 0x000fe20007ffe0ff */
[----:B---3--:R-:W-:Y:S01]  /*c9b0*/  @!P3 FMUL R74, R74, R74 ;  /* 0x0000004a4a4ab220 */ /* 0x008fe20000400000 */
[----:B------:R-:W-:Y:S01]  /*c9c0*/  R2UR UR7, R25 ;  /* 0x00000000190772ca */ /* 0x000fe200000e0000 */
[----:B------:R-:W-:Y:S01]  /*c9d0*/  IMAD.MOV.U32 R25, RZ, RZ, -0x3ffffff0 ;  /* 0xc0000010ff197424 */ /* 0x000fe200078e00ff */
[----:B------:R-:W-:Y:S01]  /*c9e0*/  FSETP.GEU.AND P3, PT, R78, -126, PT ;  /* 0xc2fc00004e00780b */ /* 0x000fe20003f6e000 */
[----:B------:R-:W1:Y:S01]  /*c9f0*/  MUFU.EX2 R77, R77 ;  /* 0x0000004d004d7308 */ /* 0x000e620000000800 */
[----:B------:R-:W-:Y:S01]  /*ca00*/  @!P5 FMUL R80, R80, 0.5 ;  /* 0x3f0000005050d820 */ /* 0x000fe20000400000 */
[----:B--2---:R-:W-:Y:S01]  /*ca10*/  @!P4 FMUL R75, R75, R75 ;  /* 0x0000004b4b4bc220 */ /* 0x004fe20000400000 */
[----:B------:R-:W-:-:S05]  /*ca20*/  FSETP.GEU.AND P4, PT, R79, -126, PT ;  /* 0xc2fc00004f00780b */ /* 0x000fca0003f8e000 */
[----:B------:R-:W2:Y:S04]  /*ca30*/  MUFU.EX2 R80, R80 ;  /* 0x0000005000507308 */ /* 0x000ea80000000800 */
[----:B------:R-:W-:Y:S01]  /*ca40*/  @!P3 FMUL R78, R78, 0.5 ;  /* 0x3f0000004e4eb820 */ /* 0x000fe20000400000 */
[----:B-1----:R-:W-:-:S03]  /*ca50*/  @!P6 FMUL R77, R77, R77 ;  /* 0x0000004d4d4de220 */ /* 0x002fc60000400000 */
[----:B------:R-:W-:Y:S02]  /*ca60*/  @!P4 FMUL R79, R79, 0.5 ;  /* 0x3f0000004f4fc820 */ /* 0x000fe40000400000 */
[----:B------:R-:W1:Y:S01]  /*ca70*/  MUFU.EX2 R78, R78 ;  /* 0x0000004e004e7308 */ /* 0x000e620000000800 */
[----:B------:R-:W-:Y:S01]  /*ca80*/  FSETP.GEU.AND P6, PT, R81, -126, PT ;  /* 0xc2fc00005100780b */ /* 0x000fe20003fce000 */
[----:B--2---:R-:W-:Y:S01]  /*ca90*/  @!P5 FMUL R80, R80, R80 ;  /* 0x000000505050d220 */ /* 0x004fe20000400000 */
[----:B------:R-:W-:-:S05]  /*caa0*/  FSETP.GEU.AND P5, PT, R84, -126, PT ;  /* 0xc2fc00005400780b */ /* 0x000fca0003fae000 */
[----:B------:R-:W2:Y:S06]  /*cab0*/  MUFU.EX2 R79, R79 ;  /* 0x0000004f004f7308 */ /* 0x000eac0000000800 */
[----:B------:R-:W-:Y:S01]  /*cac0*/  @!P6 FMUL R81, R81, 0.5 ;  /* 0x3f0000005151e820 */ /* 0x000fe20000400000 */
[----:B------:R-:W-:Y:S02]  /*cad0*/  WARPGROUP.DEPBAR.LE gsb0, 0x0 ;  /* 0x00008000000079c5 */ /* 0x000fe40000010000 */
[----:B------:R-:W-:Y:S01]  /*cae0*/  WARPGROUP.ARRIVE ;  /* 0x00000000000079c5 */ /* 0x000fe20000000000 */
[----:B-1----:R-:W-:Y:S01]  /*caf0*/  @!P3 FMUL R78, R78, R78 ;  /* 0x0000004e4e4eb220 */ /* 0x002fe20000400000 */
[----:B------:R-:W-:Y:S01]  /*cb00*/  FSETP.GEU.AND P3, PT, R82, -126, PT ;  /* 0xc2fc00005200780b */ /* 0x000fe20003f6e000 */
[----:B------:R-:W1:Y:S01]  /*cb10*/  MUFU.EX2 R81, R81 ;  /* 0x0000005100517308 */ /* 0x000e620000000800 */
[----:B------:R-:W-:-:S02]  /*cb20*/  @!P5 FMUL R84, R84, 0.5 ;  /* 0x3f0000005454d820 */ /* 0x000fc40000400000 */
[----:B------:R-:W-:Y:S01]  /*cb30*/  HGMMA.64x16x16.F32.BF16 R104, R32, gdesc[UR8].tnspB, R104, gsb0 ;  /* 0x4020000820687df0 */ /* 0x000fe20008001868 */
[----:B------:R-:W-:Y:S01]  /*cb40*/  R2UR UR10, R26 ;  /* 0x000000001a0a72ca */ /* 0x000fe200000e0000 */
[----:B--2---:R-:W-:Y:S01]  /*cb50*/  @!P4 FMUL R79, R79, R79 ;  /* 0x0000004f4f4fc220 */ /* 0x004fe20000400000 */
[----:B------:R-:W-:Y:S02]  /*cb60*/  IADD3 R26, R40, 0x340, RZ ;  /* 0x00000340281a7810 */ /* 0x000fe40007ffe0ff */
[----:B------:R-:W-:Y:S01]  /*cb70*/  R2UR UR11, R27 ;  /* 0x000000001b0b72ca */ /* 0x000fe200000e0000 */
[----:B------:R-:W-:Y:S01]  /*cb80*/  IMAD.MOV.U32 R27, RZ, RZ, -0x3ffffff0 ;  /* 0xc0000010ff1b7424 */ /* 0x000fe200078e00ff */
[----:B------:R-:W-:Y:S01]  /*cb90*/  FSETP.GEU.AND P4, PT, R83, -126, PT ;  /* 0xc2fc00005300780b */ /* 0x000fe20003f8e000 */
[----:B------:R-:W2:Y:S01]  /*cba0*/  MUFU.EX2 R84, R84 ;  /* 0x0000005400547308 */ /* 0x000ea20000000800 */
[----:B------:R-:W-:Y:S01]  /*cbb0*/  @!P3 FMUL R82, R82, 0.5 ;  /* 0x3f0000005252b820 */ /* 0x000fe20000400000 */
[----:B-1----:R-:W-:Y:S01]  /*cbc0*/  @!P6 FMUL R81, R81, R81 ;  /* 0x000000515151e220 */ /* 0x002fe20000400000 */
[----:B------:R-:W-:-:S09]  /*cbd0*/  FSETP.GEU.AND P6, PT, R85, -126, PT ;  /* 0xc2fc00005500780b */ /* 0x000fd20003fce000 */
[----:B------:R-:W-:Y:S01]  /*cbe0*/  @!P4 FMUL R83, R83, 0.5 ;  /* 0x3f0000005353c820 */ /* 0x000fe20000400000 */
[----:B--2---:R-:W-:-:S05]  /*cbf0*/  @!P5 FMUL R84, R84, R84 ;  /* 0x000000545454d220 */ /* 0x004fca0000400000 */
[----:B------:R-:W1:Y:S01]  /*cc00*/  MUFU.EX2 R83, R83 ;  /* 0x0000005300537308 */ /* 0x000e620000000800 */
[----:B------:R-:W-:Y:S01]  /*cc10*/  @!P6 FMUL R85, R85, 0.5 ;  /* 0x3f0000005555e820 */ /* 0x000fe20000400000 */
[----:B------:R-:W-:Y:S02]  /*cc20*/  WARPGROUP.DEPBAR.LE gsb0, 0x0 ;  /* 0x00008000000079c5 */ /* 0x000fe40000010000 */
[----:B------:R-:W-:Y:S01]  /*cc30*/  WARPGROUP.ARRIVE ;  /* 0x00000000000079c5 */ /* 0x000fe20000000000 */
[----:B-1----:R-:W-:Y:S01]  /*cc40*/  @!P4 FMUL R83, R83, R83 ;  /* 0x000000535353c220 */ /* 0x002fe20000400000 */
[----:B------:R-:W-:-:S04]  /*cc50*/  FSETP.GEU.AND P4, PT, R87, -126, PT ;  /* 0xc2fc00005700780b */ /* 0x000fc80003f8e000 */
[----:B------:R-:W-:Y:S01]  /*cc60*/  HGMMA.64x16x16.F32.BF16 R96, R32, gdesc[UR16].tnspB, R96, gsb0 ;  /* 0x4020001020607df0 */ /* 0x000fe20008001860 */
[----:B------:R-:W-:Y:S01]  /*cc70*/  R2UR UR18, R24 ;  /* 0x00000000181272ca */ /* 0x000fe200000e0000 */
[----:B------:R-:W-:Y:S01]  /*cc80*/  VIADD R24, R40, 0x440 ;  /* 0x0000044028187836 */ /* 0x000fe20000000000 */
[----:B------:R-:W-:Y:S02]  /*cc90*/  R2UR UR19, R25 ;  /* 0x00000000191372ca */ /* 0x000fe400000e0000 */
[----:B------:R-:W-:Y:S02]  /*cca0*/  MOV R25, 0xc0000010 ;  /* 0xc000001000197802 */ /* 0x000fe40000000f00 */
[----:B------:R-:W-:Y:S01]  /*ccb0*/  R2UR UR30, R24 ;  /* 0x00000000181e72ca */ /* 0x000fe200000e0000 */
[----:B------:R-:W-:Y:S01]  /*ccc0*/  FADD R24, R29, R42 ;  /* 0x0000002a1d187221 */ /* 0x000fe20000000000 */
[----:B------:R-:W-:Y:S01]  /*ccd0*/  R2UR UR31, R25 ;  /* 0x00000000191f72ca */ /* 0x000fe200000e0000 */
[----:B------:R-:W-:Y:S01]  /*cce0*/  @!P4 FMUL R87, R87, 0.5 ;  /* 0x3f0000005757c820 */ /* 0x000fe20000400000 */
[----:B------:R-:W-:Y:S01]  /*ccf0*/  F2FP.BF16.F32.PACK_AB R25, R45, R44 ;  /* 0x0000002c2d19723e */ /* 0x000fe200000010ff */
[----:B------:R-:W-:Y:S01]  /*cd00*/  FADD R29, R24, R43 ;  /* 0x0000002b181d7221 */ /* 0x000fe20000000000 */
[----:B------:R-:W-:-:S03]  /*cd10*/  F2FP.BF16.F32.PACK_AB R24, R43, R42 ;  /* 0x0000002a2b18723e */ /* 0x000fc600000010ff */
[----:B------:R-:W1:Y:S02]  /*cd20*/  MUFU.EX2 R87, R87 ;  /* 0x0000005700577308 */ /* 0x000e640000000800 */
[----:B-1----:R-:W-:Y:S01]  /*cd30*/  @!P4 FMUL R87, R87, R87 ;  /* 0x000000575757c220 */ /* 0x002fe20000400000 */
[----:B------:R-:W-:Y:S02]  /*cd40*/  WARPGROUP.DEPBAR.LE gsb0, 0x0 ;  /* 0x00008000000079c5 */ /* 0x000fe40000010000 */
[----:B------:R-:W-:-:S06]  /*cd50*/  WARPGROUP.ARRIVE ;  /* 0x00000000000079c5 */ /* 0x000fcc0000000000 */
[----:B------:R-:W-:Y:S01]  /*cd60*/  HGMMA.64x16x16.F32.BF16 R88, R32, gdesc[UR24].tnspB, R88, gsb0 ;  /* 0x4020001820587df0 */ /* 0x000fe20008001858 */
[----:B------:R-:W-:Y:S01]  /*cd70*/  R2UR UR26, R26 ;  /* 0x000000001a1a72ca */ /* 0x000fe200000e0000 */
[----:B------:R-:W-:Y:S01]  /*cd80*/  FADD R26, R39, R44 ;  /* 0x0000002c271a7221 */ /* 0x000fe20000000000 */
[----:B------:R-:W-:Y:S02]  /*cd90*/  R2UR UR27, R27 ;  /* 0x000000001b1b72ca */ /* 0x000fe400000e0000 */
[----:B------:R-:W-:Y:S01]  /*cda0*/  F2FP.BF16.F32.PACK_AB R27, R15, R54 ;  /* 0x000000360f1b723e */ /* 0x000fe200000010ff */
[----:B------:R-:W-:Y:S01]  /*cdb0*/  FADD R31, R26, R45 ;  /* 0x0000002d1a1f7221 */ /* 0x000fe20000000000 */
[----:B------:R-:W-:Y:S01]  /*cdc0*/  F2FP.BF16.F32.PACK_AB R26, R51, R50 ;  /* 0x00000032331a723e */ /* 0x000fe200000010ff */
[----:B------:R-:W-:Y:S01]  /*cdd0*/  FADD R50, R29, R50 ;  /* 0x000000321d327221 */ /* 0x000fe20000000000 */
[----:B------:R-:W-:Y:S02]  /*cde0*/  IMAD.MOV.U32 R29, RZ, RZ, -0x3ffffff0 ;  /* 0xc0000010ff1d7424 */ /* 0x000fe400078e00ff */
[----:B------:R-:W-:Y:S01]  /*cdf0*/  FADD R54, R31, R54 ;  /* 0x000000361f367221 */ /* 0x000fe20000000000 */
[----:B------:R-:W-:-:S03]  /*ce00*/  FADD R51, R50, R51 ;  /* 0x0000003332337221 */ /* 0x000fc60000000000 */
[----:B------:R-:W-:Y:S02]  /*ce10*/  FADD R54, R54, R15 ;  /* 0x0000000f36367221 */ /* 0x000fe40000000000 */
[----:B------:R-:W1:Y:S02]  /*ce20*/  MUFU.EX2 R15, R85 ;  /* 0x00000055000f7308 */ /* 0x000e640000000800 */
[----:B-1----:R-:W-:Y:S01]  /*ce30*/  @!P6 FMUL R15, R15, R15 ;  /* 0x0000000f0f0fe220 */ /* 0x002fe20000400000 */
[----:B------:R-:W-:Y:S02]  /*ce40*/  WARPGROUP.DEPBAR.LE gsb0, 0x0 ;  /* 0x00008000000079c5 */ /* 0x000fe40000010000 */
[----:B------:R-:W-:-:S06]  /*ce50*/  WARPGROUP.ARRIVE ;  /* 0x00000000000079c5 */ /* 0x000fcc0000000000 */
[----:B------:R-:W-:Y:S03]  /*ce60*/  HGMMA.64x16x16.F32.BF16 R120, R24, gdesc[UR4].tnspB, R120, gsb0 ;  /* 0x4020000418787df0 */ /* 0x000fe60008001878 */
        /* <DEDUP_REMOVED lines=13> */
[C---:B------:R-:W-:Y:S01]  /*cf40*/  VIADD R26, R40.reuse, 0x60 ;  /* 0x00000060281a7836 */ /* 0x040fe20000000000 */
[----:B------:R-:W-:Y:S01]  /*cf50*/  MOV R27, 0xc0000010 ;  /* 0xc0000010001b7802 */ /* 0x000fe20000000f00 */
[----:B------:R-:W-:Y:S02]  /*cf60*/  VIADD R24, R40, 0x160 ;  /* 0x0000016028187836 */ /* 0x000fe40000000000 */
[----:B------:R-:W-:Y:S01]  /*cf70*/  IMAD.MOV.U32 R25, RZ, RZ, -0x3ffffff0 ;  /* 0xc0000010ff197424 */ /* 0x000fe200078e00ff */
[----:B------:R-:W-:Y:S01]  /*cf80*/  R2UR UR6, R26 ;  /* 0x000000001a0672ca */ /* 0x000fe200000e0000 */
[----:B------:R-:W-:Y:S01]  /*cf90*/  VIADD R26, R40, 0x260 ;  /* 0x00000260281a7836 */ /* 0x000fe20000000000 */
[----:B------:R-:W-:Y:S01]  /*cfa0*/  R2UR UR7, R27 ;  /* 0x000000001b0772ca */ /* 0x000fe200000e0000 */
[----:B------:R-:W-:Y:S01]  /*cfb0*/  IMAD.MOV.U32 R27, RZ, RZ, -0x3ffffff0 ;  /* 0xc0000010ff1b7424 */ /* 0x000fe200078e00ff */
[----:B------:R-:W-:-:S02]  /*cfc0*/  R2UR UR10, R24 ;  /* 0x00000000180a72ca */ /* 0x000fc400000e0000 */
[----:B------:R-:W-:Y:S01]  /*cfd0*/  R2UR UR18, R26 ;  /* 0x000000001a1272ca */ /* 0x000fe200000e0000 */
[C---:B------:R-:W-:Y:S01]  /*cfe0*/  VIADD R26, R40.reuse, 0x460 ;  /* 0x00000460281a7836 */ /* 0x040fe20000000000 */
[----:B------:R-:W-:Y:S01]  /*cff0*/  R2UR UR19, R27 ;  /* 0x000000001b1372ca */ /* 0x000fe200000e0000 */
[----:B------:R-:W-:Y:S01]  /*d000*/  IMAD.MOV.U32 R27, RZ, RZ, -0x3ffffff0 ;  /* 0xc0000010ff1b7424 */ /* 0x000fe200078e00ff */
[----:B------:R-:W-:Y:S02]  /*d010*/  R2UR UR11, R25 ;  /* 0x00000000190b72ca */ /* 0x000fe400000e0000 */
[----:B------:R-:W-:Y:S02]  /*d020*/  IADD3 R24, R40, 0x360, RZ ;  /* 0x0000036028187810 */ /* 0x000fe40007ffe0ff */
[----:B------:R-:W-:Y:S02]  /*d030*/  MOV R25, 0xc0000010 ;  /* 0xc000001000197802 */ /* 0x000fe40000000f00 */
[----:B------:R-:W-:-:S02]  /*d040*/  R2UR UR26, R24 ;  /* 0x00000000181a72ca */ /* 0x000fc400000e0000 */
[----:B------:R-:W-:Y:S02]  /*d050*/  R2UR UR27, R25 ;  /* 0x00000000191b72ca */ /* 0x000fe400000e0000 */
[----:B------:R-:W-:Y:S02]  /*d060*/  R2UR UR30, R26 ;  /* 0x000000001a1e72ca */ /* 0x000fe400000e0000 */
[----:B------:R-:W-:Y:S02]  /*d070*/  R2UR UR31, R27 ;  /* 0x000000001b1f72ca */ /* 0x000fe400000e0000 */
        /* <DEDUP_REMOVED lines=8> */
[----:B------:R-:W1:Y:S01]  /*d100*/  MUFU.EX2 R13, R82 ;  /* 0x00000052000d7308 */ /* 0x000e620000000800 */
[----:B------:R-:W-:Y:S01]  /*d110*/  WARPGROUP.ARRIVE ;  /* 0x00000000000079c5 */ /* 0x000fe20000000000 */
[----:B------:R-:W-:Y:S01]  /*d120*/  FADD R52, R49, R52 ;  /* 0x0000003431347221 */ /* 0x000fe20000000000 */
[----:B------:R-:W-:-:S03]  /*d130*/  FADD R129, R130, R129 ;  /* 0x0000008182817221 */ /* 0x000fc60000000000 */
[----:B------:R-:W-:Y:S01]  /*d140*/  FADD R53, R52, R53 ;  /* 0x0000003534357221 */ /* 0x000fe20000000000 */
[----:B------:R-:W-:Y:S01]  /*d150*/  HGMMA.64x16x16.F32.BF16 R120, R24, gdesc[UR4].tnspB, R120, gsb0 ;  /* 0x4020000418787df0 */ /* 0x000fe20008001878 */
[----:B------:R-:W-:Y:S01]  /*d160*/  FADD R129, R129, R30 ;  /* 0x0000001e81817221 */ /* 0x000fe20000000000 */
[----:B-1----:R-:W-:Y:S01]  /*d170*/  @!P3 FMUL R13, R13, R13 ;  /* 0x0000000d0d0db220 */ /* 0x002fe20000400000 */
[----:B------:R-:W-:-:S13]  /*d180*/  FSETP.GEU.AND P3, PT, R86, -126, PT ;  /* 0xc2fc00005600780b */ /* 0x000fda0003f6e000 */
[----:B------:R-:W-:-:S04]  /*d190*/  @!P3 FMUL R86, R86, 0.5 ;  /* 0x3f0000005656b820 */ /* 0x000fc80000400000 */
[----:B------:R-:W1:Y:S01]  /*d1a0*/  MUFU.EX2 R31, R86 ;  /* 0x00000056001f7308 */ /* 0x000e620000000800 */
[----:B------:R-:W-:Y:S02]  /*d1b0*/  WARPGROUP.DEPBAR.LE gsb0, 0x0 ;  /* 0x00008000000079c5 */ /* 0x000fe40000010000 */
[----:B------:R-:W-:Y:S01]  /*d1c0*/  WARPGROUP.ARRIVE ;  /* 0x00000000000079c5 */ /* 0x000fe20000000000 */
[----:B-1----:R-:W-:-:S05]  /*d1d0*/  @!P3 FMUL R31, R31, R31 ;  /* 0x0000001f1f1fb220 */ /* 0x002fca0000400000 */
        /* <DEDUP_REMOVED lines=11> */
[----:B------:R-:W-:Y:S01]  /*d290*/  IMAD.MOV.U32 R27, RZ, RZ, -0x3ffffff0 ;  /* 0xc0000010ff1b7424 */ /* 0x000fe200078e00ff */
[C---:B------:R-:W-:Y:S01]  /*d2a0*/  IADD3 R24, R40.reuse, 0x180, RZ ;  /* 0x0000018028187810 */ /* 0x040fe20007ffe0ff */
[----:B------:R-:W-:Y:S01]  /*d2b0*/  VIADD R26, R40, 0x80 ;  /* 0x00000080281a7836 */ /* 0x000fe20000000000 */
[----:B------:R-:W-:Y:S02]  /*d2c0*/  MOV R25, 0xc0000010 ;  /* 0xc000001000197802 */ /* 0x000fe40000000f00 */
[----:B------:R-:W-:Y:S01]  /*d2d0*/  R2UR UR7, R27 ;  /* 0x000000001b0772ca */ /* 0x000fe200000e0000 */
[----:B------:R-:W-:Y:S01]  /*d2e0*/  IMAD.MOV.U32 R27, RZ, RZ, -0x3ffffff0 ;  /* 0xc0000010ff1b7424 */ /* 0x000fe200078e00ff */
[----:B------:R-:W-:Y:S01]  /*d2f0*/  R2UR UR6, R26 ;  /* 0x000000001a0672ca */ /* 0x000fe200000e0000 */
[----:B------:R-:W-:Y:S01]  /*d300*/  VIADD R26, R40, 0x280 ;  /* 0x00000280281a7836 */ /* 0x000fe20000000000 */
[----:B------:R-:W-:Y:S01]  /*d310*/  R2UR UR10, R24 ;  /* 0x00000000180a72ca */ /* 0x000fe200000e0000 */
[----:B------:R-:W-:Y:S01]  /*d320*/  VIADD R24, R40, 0x380 ;  /* 0x0000038028187836 */ /* 0x000fe20000000000 */
[----:B------:R-:W-:Y:S01]  /*d330*/  R2UR UR11, R25 ;  /* 0x00000000190b72ca */ /* 0x000fe200000e0000 */
[----:B------:R-:W-:Y:S01]  /*d340*/  IMAD.MOV.U32 R25, RZ, RZ, -0x3ffffff0 ;  /* 0xc0000010ff197424 */ /* 0x000fe200078e00ff */
[----:B------:R-:W-:Y:S01]  /*d350*/  R2UR UR19, R27 ;  /* 0x000000001b1372ca */ /* 0x000fe200000e0000 */
[----:B------:R-:W-:Y:S01]  /*d360*/  IMAD.MOV.U32 R27, RZ, RZ, -0x3ffffff0 ;  /* 0xc0000010ff1b7424 */ /* 0x000fe200078e00ff */
[----:B------:R-:W-:-:S02]  /*d370*/  R2UR UR18, R26 ;  /* 0x000000001a1272ca */ /* 0x000fc400000e0000 */
[----:B------:R-:W-:Y:S02]  /*d380*/  IADD3 R26, R40, 0x480, RZ ;  /* 0x00000480281a7810 */ /* 0x000fe40007ffe0ff */
[----:B------:R-:W-:Y:S02]  /*d390*/  R2UR UR26, R24 ;  /* 0x00000000181a72ca */ /* 0x000fe400000e0000 */
        /* <DEDUP_REMOVED lines=16> */
[----:B------:R-:W-:Y:S03]  /*d4a0*/  HGMMA.64x16x16.F32.BF16 R120, R24, gdesc[UR4].tnspB, R120, gsb0 ;  /* 0x4020000418787df0 */ /* 0x000fe60008001878 */
[----:B------:R-:W-:-:S02]  /*d4b0*/  WARPGROUP.DEPBAR.LE gsb0, 0x0 ;  /* 0x00008000000079c5 */ /* 0x000fc40000010000 */
        /* <DEDUP_REMOVED lines=12> */
[C---:B------:R-:W-:Y:S01]  /*d580*/  IADD3 R26, R40.reuse, 0xa0, RZ ;  /* 0x000000a0281a7810 */ /* 0x040fe20007ffe0ff */
[----:B------:R-:W-:Y:S02]  /*d590*/  IMAD.MOV.U32 R27, RZ, RZ, -0x3ffffff0 ;  /* 0xc0000010ff1b7424 */ /* 0x000fe400078e00ff */
[----:B------:R-:W-:Y:S01]  /*d5a0*/  VIADD R24, R40, 0x1a0 ;  /* 0x000001a028187836 */ /* 0x000fe20000000000 */
[----:B------:R-:W-:Y:S01]  /*d5b0*/  R2UR UR6, R26 ;  /* 0x000000001a0672ca */ /* 0x000fe200000e0000 */
[----:B------:R-:W-:Y:S01]  /*d5c0*/  IMAD.MOV.U32 R25, RZ, RZ, -0x3ffffff0 ;  /* 0xc0000010ff197424 */ /* 0x000fe200078e00ff */
[----:B------:R-:W-:-:S02]  /*d5d0*/  R2UR UR7, R27 ;  /* 0x000000001b0772ca */ /* 0x000fc400000e0000 */
[----:B------:R-:W-:Y:S02]  /*d5e0*/  IADD3 R26, R40, 0x2a0, RZ ;  /* 0x000002a0281a7810 */ /* 0x000fe40007ffe0ff */
[----:B------:R-:W-:Y:S02]  /*d5f0*/  MOV R27, 0xc0000010 ;  /* 0xc0000010001b7802 */ /* 0x000fe40000000f00 */
[----:B------:R-:W-:Y:S01]  /*d600*/  R2UR UR10, R24 ;  /* 0x00000000180a72ca */ /* 0x000fe200000e0000 */
[----:B------:R-:W-:Y:S01]  /*d610*/  VIADD R24, R40, 0x3a0 ;  /* 0x000003a028187836 */ /* 0x000fe20000000000 */
[----:B------:R-:W-:Y:S01]  /*d620*/  R2UR UR11, R25 ;  /* 0x00000000190b72ca */ /* 0x000fe200000e0000 */
[----:B------:R-:W-:Y:S01]  /*d630*/  IMAD.MOV.U32 R25, RZ, RZ, -0x3ffffff0 ;  /* 0xc0000010ff197424 */ /* 0x000fe200078e00ff */
[----:B------:R-:W-:Y:S01]  /*d640*/  R2UR UR18, R26 ;  /* 0x000000001a1272ca */ /* 0x000fe200000e0000 */
[----:B------:R-:W-:Y:S01]  /*d650*/  VIADD R26, R40, 0x4a0 ;  /* 0x000004a0281a7836 */ /* 0x000fe20000000000 */
[----:B------:R-:W-:-:S02]  /*d660*/  R2UR UR19, R27 ;  /* 0x000000001b1372ca */ /* 0x000fc400000e0000 */
[----:B------:R-:W-:Y:S02]  /*d670*/  MOV R27, 0xc0000010 ;  /* 0xc0000010001b7802 */ /* 0x000fe40000000f00 */
        /* <DEDUP_REMOVED lines=29> */
[----:B------:R-:W-:Y:S01]  /*d850*/  HGMMA.64x16x16.F32.BF16 R88, R24, gdesc[UR28].tnspB, R88, gsb0 ;  /* 0x4020001c18587df0 */ /* 0x000fe20008001858 */
[----:B------:R-:W-:Y:S02]  /*d860*/  R2UR UR30, R28 ;  /* 0x000000001c1e72ca */ /* 0x000fe400000e0000 */
[----:B------:R-:W-:Y:S01]  /*d870*/  R2UR UR31, R29 ;  /* 0x000000001d1f72ca */ /* 0x000fe200000e0000 */
[----:B------:R-:W-:Y:S01]  /*d880*/  IMAD.MOV.U32 R29, RZ, RZ, -0x3ffffff0 ;  /* 0xc0000010ff1d7424 */ /* 0x000fe200078e00ff */
[C---:B------:R-:W-:Y:S01]  /*d890*/  IADD3 R28, R40.reuse, 0x3e0, RZ ;  /* 0x000003e0281c7810 */ /* 0x040fe20007ffe0ff */
[----:B------:R-:W-:Y:S02]  /*d8a0*/  WARPGROUP.DEPBAR.LE gsb0, 0x0 ;  /* 0x00008000000079c5 */ /* 0x000fe40000010000 */
[C---:B------:R-:W-:Y:S01]  /*d8b0*/  VIADD R24, R40.reuse, 0xc0 ;  /* 0x000000c028187836 */ /* 0x040fe20000000000 */
[----:B------:R-:W-:Y:S01]  /*d8c0*/  MOV R25, 0xc0000010 ;  /* 0xc000001000197802 */ /* 0x000fe20000000f00 */
[----:B------:R-:W-:-:S02]  /*d8d0*/  VIADD R26, R40, 0x1c0 ;  /* 0x000001c0281a7836 */ /* 0x000fc40000000000 */
[----:B------:R-:W-:Y:S01]  /*d8e0*/  IMAD.MOV.U32 R27, RZ, RZ, -0x3ffffff0 ;  /* 0xc0000010ff1b7424 */ /* 0x000fe200078e00ff */
[----:B------:R-:W-:Y:S01]  /*d8f0*/  R2UR UR6, R24 ;  /* 0x00000000180672ca */ /* 0x000fe200000e0000 */
[----:B------:R-:W-:Y:S01]  /*d900*/  VIADD R24, R40, 0x2c0 ;  /* 0x000002c028187836 */ /* 0x000fe20000000000 */
[----:B------:R-:W-:Y:S01]  /*d910*/  R2UR UR7, R25 ;  /* 0x00000000190772ca */ /* 0x000fe200000e0000 */
[----:B------:R-:W-:Y:S01]  /*d920*/  IMAD.MOV.U32 R25, RZ, RZ, -0x3ffffff0 ;  /* 0xc0000010ff197424 */ /* 0x000fe200078e00ff */
[----:B------:R-:W-:Y:S02]  /*d930*/  R2UR UR10, R26 ;  /* 0x000000001a0a72ca */ /* 0x000fe400000e0000 */
[----:B------:R-:W-:Y:S02]  /*d940*/  R2UR UR11, R27 ;  /* 0x000000001b0b72ca */ /* 0x000fe400000e0000 */
[----:B------:R-:W-:Y:S02]  /*d950*/  IADD3 R26, R40, 0x3c0, RZ ;  /* 0x000003c0281a7810 */ /* 0x000fe40007ffe0ff */
[----:B------:R-:W-:-:S02]  /*d960*/  MOV R27, 0xc0000010 ;  /* 0xc0000010001b7802 */ /* 0x000fc40000000f00 */
        /* <DEDUP_REMOVED lines=18> */
[----:B------:R-:W-:Y:S02]  /*da90*/  FADD R77, R77, R80 ;  /* 0x000000504d4d7221 */ /* 0x000fe40000000000 */
[----:B------:R-:W-:-:S02]  /*daa0*/  FADD R78, R78, R13 ;  /* 0x0000000d4e4e7221 */ /* 0x000fc40000000000 */
[----:B------:R-:W-:Y:S02]  /*dab0*/  FADD R77, R77, R81 ;  /* 0x000000514d4d7221 */ /* 0x000fe40000000000 */
[----:B------:R-:W-:Y:S02]  /*dac0*/  FADD R78, R78, R83 ;  /* 0x000000534e4e7221 */ /* 0x000fe40000000000 */
[----:B------:R-:W-:Y:S02]  /*dad0*/  FADD R77, R77, R84 ;  /* 0x000000544d4d7221 */ /* 0x000fe40000000000 */
[----:B------:R-:W-:Y:S01]  /*dae0*/  FADD R78, R78, R31 ;  /* 0x0000001f4e4e7221 */ /* 0x000fe20000000000 */
        /* <DEDUP_REMOVED lines=11> */
[----:B------:R-:W-:Y:S02]  /*dba0*/  WARPGROUP.DEPBAR.LE gsb0, 0x0 ;  /* 0x00008000000079c5 */ /* 0x000fe40000010000 */
[----:B------:R-:W-:-:S06]  /*dbb0*/  WARPGROUP.ARRIVE ;  /* 0x00000000000079c5 */ /* 0x000fcc0000000000 */
[----:B------:R-:W-:Y:S01]  /*dbc0*/  HGMMA.64x16x16.F32.BF16 R88, R24, gdesc[UR28].tnspB, R88, gsb0 ;  /* 0x4020001c18587df0 */ /* 0x000fe20008001858 */
[----:B------:R-:W-:Y:S02]  /*dbd0*/  R2UR UR31, R41 ;  /* 0x00000000291f72ca */ /* 0x000fe400000e0000 */
[----:B------:R-:W-:Y:S02]  /*dbe0*/  WARPGROUP.DEPBAR.LE gsb0, 0x0 ;  /* 0x00008000000079c5 */ /* 0x000fe40000010000 */
[C---:B------:R-:W-:Y:S01]  /*dbf0*/  VIADD R24, R40.reuse, 0xe0 ;  /* 0x000000e028187836 */ /* 0x040fe20000000000 */
[----:B------:R-:W-:Y:S01]  /*dc00*/  IADD3 R26, R40, 0x1e0, RZ ;  /* 0x000001e0281a7810 */ /* 0x000fe20007ffe0ff */
[----:B------:R-:W-:Y:S02]  /*dc10*/  IMAD.MOV.U32 R25, RZ, RZ, -0x3ffffff0 ;  /* 0xc0000010ff197424 */ /* 0x000fe400078e00ff */
[----:B------:R-:W-:Y:S01]  /*dc20*/  IMAD.MOV.U32 R27, RZ, RZ, -0x3ffffff0 ;  /* 0xc0000010ff1b7424 */ /* 0x000fe200078e00ff */
[----:B------:R-:W-:Y:S01]  /*dc30*/  R2UR UR6, R24 ;  /* 0x00000000180672ca */ /* 0x000fe200000e0000 */
[C---:B------:R-:W-:Y:S01]  /*dc40*/  VIADD R24, R40.reuse, 0x2e0 ;  /* 0x000002e028187836 */ /* 0x040fe20000000000 */
[----:B------:R-:W-:Y:S01]  /*dc50*/  R2UR UR7, R25 ;  /* 0x00000000190772ca */ /* 0x000fe200000e0000 */
[----:B------:R-:W-:Y:S01]  /*dc60*/  VIADD R40, R40, 0x4e0 ;  /* 0x000004e028287836 */ /* 0x000fe20000000000 */
[----:B------:R-:W-:-:S02]  /*dc70*/  MOV R25, 0xc0000010 ;  /* 0xc000001000197802 */ /* 0x000fc40000000f00 */
[----:B------:R-:W-:Y:S02]  /*dc80*/  R2UR UR10, R26 ;  /* 0x000000001a0a72ca */ /* 0x000fe400000e0000 */
[----:B------:R-:W-:Y:S02]  /*dc90*/  R2UR UR11, R27 ;  /* 0x000000001b0b72ca */ /* 0x000fe400000e0000 */
[----:B------:R-:W-:Y:S02]  /*dca0*/  R2UR UR18, R24 ;  /* 0x00000000181272ca */ /* 0x000fe400000e0000 */
[----:B------:R-:W-:Y:S02]  /*dcb0*/  R2UR UR19, R25 ;  /* 0x00000000191372ca */ /* 0x000fe400000e0000 */
[----:B------:R-:W-:Y:S02]  /*dcc0*/  F2FP.BF16.F32.PACK_AB R24, R81, R80 ;  /* 0x000000505118723e */ /* 0x000fe400000010ff */
[----:B------:R-:W-:Y:S01]  /*dcd0*/  F2FP.BF16.F32.PACK_AB R25, R83, R13 ;  /* 0x0000000d5319723e */ /* 0x000fe200000010ff */
[----:B------:R-:W-:Y:S01]  /*dce0*/  FADD R13, R78, R87 ;  /* 0x000000574e0d7221 */ /* 0x000fe20000000000 */
[----:B------:R-:W-:Y:S01]  /*dcf0*/  F2FP.BF16.F32.PACK_AB R26, R15, R84 ;  /* 0x000000540f1a723e */ /* 0x000fe200000010ff */
[----:B------:R-:W-:Y:S01]  /*dd00*/  FADD R15, R77, R15 ;  /* 0x0000000f4d0f7221 */ /* 0x000fe20000000000 */
[----:B------:R-:W-:-:S02]  /*dd10*/  F2FP.BF16.F32.PACK_AB R27, R87, R31 ;  /* 0x0000001f571b723e */ /* 0x000fc400000010ff */
[----:B------:R-:W-:Y:S02]  /*dd20*/  R2UR UR30, R40 ;  /* 0x00000000281e72ca */ /* 0x000fe400000e0000 */
        /* <DEDUP_REMOVED lines=15> */
[----:B------:R-:W-:-:S04]  /*de20*/  SEL R27, R7, RZ, P2 ;  /* 0x000000ff071b7207 */ /* 0x000fc80001000000 */
[----:B------:R-:W-:-:S04]  /*de30*/  LEA R7, R27, R14, 0x3 ;  /* 0x0000000e1b077211 */ /* 0x000fc800078e18ff */
[----:B------:R-:W-:-:S04]  /*de40*/  PRMT R7, RZ, 0x654, R7 ;  /* 0x00000654ff077816 */ /* 0x000fc80000000007 */
[----:B------:R1:W-:Y:S01]  /*de50*/  SYNCS.ARRIVE.TRANS64.RED.A1T0 RZ, [R7+URZ], RZ ;  /* 0x000000ff07ff79a7 */ /* 0x0003e2000810043f */
[----:B------:R-:W-:Y:S05]  /*de60*/  @P1 BRA `(.L_x_46) ;  /* 0x00000004000c1947 */ /* 0x000fea0003800000 */
[----:B------:R-:W-:Y:S01]  /*de70*/  ISETP.LT.OR P1, PT, R8, 0x1, !P0 ;  /* 0x000000010800780c */ /* 0x000fe20004721670 */
[----:B------:R-:W-:-:S12]  /*de80*/  BSSY B0, `(.L_x_47) ;  /* 0x0000040000007945 */ /* 0x000fd80003800000 */
[----:B------:R-:W-:Y:S05]  /*de90*/  @P1 BRA `(.L_x_48) ;  /* 0x0000000000f81947 */ /* 0x000fea0003800000 */
[----:B------:R-:W-:Y:S01]  /*dea0*/  ISETP.NE.AND P2, PT, R0, RZ, PT ;  /* 0x000000ff0000720c */ /* 0x000fe20003f45270 */
[----:B-1----:R-:W-:Y:S01]  /*deb0*/  IMAD R7, R5, 0x8, R2 ;  /* 0x0000000805077824 */ /* 0x002fe200078e0202 */
[----:B------:R-:W-:-:S11]  /*dec0*/  SHF.L.U32 R24, R6, 0x1f, RZ ;  /* 0x0000001f06187819 */ /* 0x000fd600000006ff */
.L_x_49:
        /* <DEDUP_REMOVED lines=10> */
.L_x_50:
        /* <DEDUP_REMOVED lines=48> */
[----:B--2---:R-:W-:Y:S01]  /*e270*/  NOP ;  /* 0x0000000000007918 */ /* 0x004fe20000000000 */
.L_x_48:
[----:B------:R-:W-:Y:S05]  /*e280*/  BSYNC B0 ;  /* 0x0000000000007941 */ /* 0x000fea0003800000 */
.L_x_47:
[----:B------:R-:W-:-:S07]  /*e290*/  VIADD R8, R8, 0xffffffff ;  /* 0xffffffff08087836 */ /* 0x000fce0000000000 */
.L_x_46:
[----:B------:R-:W-:Y:S01]  /*e2a0*/  ISETP.GT.AND P3, PT, R131, 0x1, PT ;  /* 0x000000018300780c */ /* 0x000fe20003f64270 */
[----:B-1----:R-:W-:Y:S01]  /*e2b0*/  VIADD R7, R27, 0x1 ;  /* 0x000000011b077836 */ /* 0x002fe20000000000 */
[----:B------:R-:W-:Y:S01]  /*e2c0*/  IADD3 R17, R17, 0x1, RZ ;  /* 0x0000000111117810 */ /* 0x000fe20007ffe0ff */
[----:B------:R-:W-:Y:S01]  /*e2d0*/  VIADD R131, R131, 0xffffffff ;  /* 0xffffffff83837836 */ /* 0x000fe20000000000 */
[----:B------:R-:W-:Y:S01]  /*e2e0*/  IADD3 R12, R12, 0x80, RZ ;  /* 0x000000800c0c7810 */ /* 0x000fe20007ffe0ff */
[----:B------:R-:W-:Y:S01]  /*e2f0*/  IMAD.MOV.U32 R130, RZ, RZ, R22 ;  /* 0x000000ffff827224 */ /* 0x000fe200078e0016 */
[----:B------:R-:W-:Y:S01]  /*e300*/  ISETP.NE.AND P1, PT, R17, 0x4, PT ;  /* 0x000000041100780c */ /* 0x000fe20003f25270 */
[----:B------:R-:W-:Y:S01]  /*e310*/  IMAD.MOV.U32 R129, RZ, RZ, R23 ;  /* 0x000000ffff817224 */ /* 0x000fe200078e0017 */
[----:B------:R-:W-:Y:S02]  /*e320*/  ISETP.NE.AND P2, PT, R7, 0x4, PT ;  /* 0x000000040700780c */ /* 0x000fe40003f45270 */
[----:B------:R-:W-:-:S02]  /*e330*/  SEL R25, RZ, 0x1, P1 ;  /* 0x00000001ff197807 */ /* 0x000fc40000800000 */
[----:B------:R-:W-:Y:S02]  /*e340*/  SEL R17, R17, RZ, P1 ;  /* 0x000000ff11117207 */ /* 0x000fe40000800000 */
[----:B------:R-:W-:Y:S02]  /*e350*/  LOP3.LUT R4, R4, R25, RZ, 0x3c, !PT ;  /* 0x0000001904047212 */ /* 0x000fe400078e3cff */
[----:B------:R-:W-:Y:S01]  /*e360*/  SEL R7, R7, RZ, P2 ;  /* 0x000000ff07077207 */ /* 0x000fe20001000000 */
[----:B------:R-:W-:Y:S06]  /*e370*/  @P3 BRA `(.L_x_51) ;  /* 0xffffffb400283947 */ /* 0x000fec000383ffff */
.L_x_37:
[----:B------:R-:W-:Y:S05]  /*e380*/  WARPSYNC.ALL ;  /* 0x0000000000007948 */ /* 0x000fea0003800000 */
[----:B------:R-:W3:Y:S01]  /*e390*/  SHFL.BFLY PT, R0, R15, 0x1, 0x1f ;  /* 0x0c201f000f007f89 */ /* 0x000ee200000e0000 */
[----:B------:R-:W-:Y:S01]  /*e3a0*/  BSSY B0, `(.L_x_52) ;  /* 0x0000023000007945 */ /* 0x000fe20003800000 */
[----:B------:R-:W-:Y:S01]  /*e3b0*/  MOV R7, 0x7f800000 ;  /* 0x7f80000000077802 */ /* 0x000fe20000000f00 */
[----:B------:R-:W-:Y:S01]  /*e3c0*/  IMAD.MOV.U32 R8, RZ, RZ, 0x3f800000 ;  /* 0x3f800000ff087424 */ /* 0x000fe200078e00ff */
[----:B------:R-:W4:Y:S01]  /*e3d0*/  SHFL.BFLY PT, R4, R13, 0x1, 0x1f ;  /* 0x0c201f000d047f89 */ /* 0x000f2200000e0000 */
[----:B------:R-:W-:Y:S01]  /*e3e0*/  MOV R9, 0x7f800000 ;  /* 0x7f80000000097802 */ /* 0x000fe20000000f00 */
[----:B---3--:R-:W-:Y:S01]  /*e3f0*/  FADD R0, R0, R15 ;  /* 0x0000000f00007221 */ /* 0x008fe20000000000 */
[----:B----4-:R-:W-:-:S04]  /*e400*/  FADD R14, R4, R13 ;  /* 0x0000000d040e7221 */ /* 0x010fc80000000000 */
[----:B------:R-:W3:Y:S01]  /*e410*/  SHFL.BFLY PT, R3, R0, 0x2, 0x1f ;  /* 0x0c401f0000037f89 */ /* 0x000ee200000e0000 */
[----:B------:R-:W-:-:S03]  /*e420*/  IMAD.MOV.U32 R4, RZ, RZ, 0x3f800000 ;  /* 0x3f800000ff047424 */ /* 0x000fc600078e00ff */
[----:B------:R-:W4:Y:S01]  /*e430*/  SHFL.BFLY PT, R17, R14, 0x2, 0x1f ;  /* 0x0c401f000e117f89 */ /* 0x000f2200000e0000 */
[C---:B---3--:R-:W-:Y:S01]  /*e440*/  FSETP.NE.AND P0, PT, R0.reuse, -R3, PT ;  /* 0x800000030000720b */ /* 0x048fe20003f05000 */
[----:B------:R-:W-:Y:S01]  /*e450*/  FADD R3, R0, R3 ;  /* 0x0000000300037221 */ /* 0x000fe20000000000 */
[----:B----4-:R-:W-:-:S11]  /*e460*/  FADD R6, R14, R17 ;  /* 0x000000110e067221 */ /* 0x010fd60000000000 */
[----:B------:R-:W-:Y:S05]  /*e470*/  @!P0 BRA `(.L_x_53) ;  /* 0x0000000000548947 */ /* 0x000fea0003800000 */
[----:B------:R-:W-:Y:S01]  /*e480*/  VIADD R0, R3, 0x1800000 ;  /* 0x0180000003007836 */ /* 0x000fe20000000000 */
[----:B------:R-:W-:Y:S04]  /*e490*/  BSSY B1, `(.L_x_54) ;  /* 0x000000c000017945 */ /* 0x000fe80003800000 */
[----:B------:R-:W-:-:S04]  /*e4a0*/  LOP3.LUT R0, R0, 0x7f800000, RZ, 0xc0, !PT ;  /* 0x7f80000000007812 */ /* 0x000fc800078ec0ff */
[----:B------:R-:W-:-:S13]  /*e4b0*/  ISETP.GT.U32.AND P0, PT, R0, 0x1ffffff, PT ;  /* 0x01ffffff0000780c */ /* 0x000fda0003f04070 */
[----:B------:R-:W-:Y:S05]  /*e4c0*/  @P0 BRA `(.L_x_55) ;  /* 0x0000000000100947 */ /* 0x000fea0003800000 */
[----:B------:R-:W-:-:S07]  /*e4d0*/  MOV R12, 0xe4f0 ;  /* 0x0000e4f0000c7802 */ /* 0x000fce0000000f00 */
[----:B-12---:R-:W-:Y:S05]  /*e4e0*/  CALL.REL.NOINC `($__internal_0_$__cuda_sm20_rcp_rn_f32_slowpath) ;  /* 0x00000014009c7944 */ /* 0x006fea0003c00000 */
[----:B------:R-:W-:Y:S01]  /*e4f0*/  IMAD.MOV.U32 R4, RZ, RZ, R0 ;  /* 0x000000ffff047224 */ /* 0x000fe200078e0000 */
[----:B------:R-:W-:Y:S06]  /*e500*/  BRA `(.L_x_56) ;  /* 0x0000000000107947 */ /* 0x000fec0003800000 */
.L_x_55:
[----:B------:R-:W3:Y:S02]  /*e510*/  MUFU.RCP R4, R3 ;  /* 0x0000000300047308 */ /* 0x000ee40000001000 */
[----:B---3--:R-:W-:-:S04]  /*e520*/  FFMA R0, R3, R4, -1 ;  /* 0xbf80000003007423 */ /* 0x008fc80000000004 */
[----:B------:R-:W-:-:S04]  /*e530*/  FADD.FTZ R5, -R0, -RZ ;  /* 0x800000ff00057221 */ /* 0x000fc80000010100 */
[----:B------:R-:W-:-:S07]  /*e540*/  FFMA R4, R4, R5, R4 ;  /* 0x0000000504047223 */ /* 0x000fce0000000004 */
.L_x_56:
[----:B------:R-:W-:Y:S05]  /*e550*/  BSYNC B1 ;  /* 0x0000000000017941 */ /* 0x000fea0003800000 */
.L_x_54:
[----:B------:R-:W-:Y:S01]  /*e560*/  FSETP.GEU.AND P0, PT, |R3|, 1.175494350822287508e-38, PT ;  /* 0x008000000300780b */ /* 0x000fe20003f0e200 */
[----:B------:R-:W-:-:S12]  /*e570*/  ULDC UR6, c[0x0][0x600] ;  /* 0x0001800000067ab9 */ /* 0x000fd80000000800 */
[----:B------:R-:W-:-:S04]  /*e580*/  @!P0 FMUL R3, R3, 16777216 ;  /* 0x4b80000003038820 */ /* 0x000fc80000400000 */
[----:B------:R-:W3:Y:S02]  /*e590*/  MUFU.LG2 R0, R3 ;  /* 0x0000000300007308 */ /* 0x000ee40000000c00 */
[----:B---3--:R-:W-:-:S04]  /*e5a0*/  @!P0 FADD R0, R0, -24 ;  /* 0xc1c0000000008421 */ /* 0x008fc80000000000 */
[----:B------:R-:W-:-:S04]  /*e5b0*/  FMUL R9, R0, 0.69314718246459960938 ;  /* 0x3f31721800097820 */ /* 0x000fc80000400000 */
[----:B------:R-:W-:-:S07]  /*e5c0*/  FFMA R9, R22, UR6, R9 ;  /* 0x0000000616097c23 */ /* 0x000fce0008000009 */
.L_x_53:
[----:B------:R-:W-:Y:S05]  /*e5d0*/  BSYNC B0 ;  /* 0x0000000000007941 */ /* 0x000fea0003800000 */
.L_x_52:
[----:B------:R-:W-:Y:S01]  /*e5e0*/  FSETP.NE.AND P0, PT, R14, -R17, PT ;  /* 0x800000110e00720b */ /* 0x000fe20003f05000 */
[----:B------:R-:W-:Y:S01]  /*e5f0*/  ULDC UR4, c[0x0][0x608] ;  /* 0x0001820000047ab9 */ /* 0x000fe20000000800 */
[----:B------:R-:W-:Y:S01]  /*e600*/  BSSY B0, `(.L_x_57) ;  /* 0x000002d000007945 */ /* 0x000fe20003800000 */
[----:B------:R-:W-:-:S04]  /*e610*/  FMUL R4, R4, UR4 ;  /* 0x0000000404047c20 */ /* 0x000fc80008400000 */
        /* <DEDUP_REMOVED lines=20> */
[----:B------:R-:W-:Y:S06]  /*e760*/  @!P0 BRA `(.L_x_58) ;  /* 0x0000000000588947 */ /* 0x000fec0003800000 */
[----:B------:R-:W-:Y:S01]  /*e770*/  IADD3 R0, R6, 0x1800000, RZ ;  /* 0x0180000006007810 */ /* 0x000fe20007ffe0ff */
[----:B------:R-:W-:Y:S03]  /*e780*/  BSSY B1, `(.L_x_59) ;  /* 0x000000d000017945 */ /* 0x000fe60003800000 */
[----:B------:R-:W-:-:S04]  /*e790*/  LOP3.LUT R0, R0, 0x7f800000, RZ, 0xc0, !PT ;  /* 0x7f80000000007812 */ /* 0x000fc800078ec0ff */
[----:B------:R-:W-:-:S13]  /*e7a0*/  ISETP.GT.U32.AND P0, PT, R0, 0x1ffffff, PT ;  /* 0x01ffffff0000780c */ /* 0x000fda0003f04070 */
[----:B------:R-:W-:Y:S05]  /*e7b0*/  @P0 BRA `(.L_x_60) ;  /* 0x0000000000140947 */ /* 0x000fea0003800000 */
[----:B------:R-:W-:Y:S01]  /*e7c0*/  IMAD.MOV.U32 R3, RZ, RZ, R6 ;  /* 0x000000ffff037224 */ /* 0x000fe200078e0006 */
[----:B------:R-:W-:-:S07]  /*e7d0*/  MOV R12, 0xe7f0 ;  /* 0x0000e7f0000c7802 */ /* 0x000fce0000000f00 */
[----:B-12---:R-:W-:Y:S05]  /*e7e0*/  CALL.REL.NOINC `($__internal_0_$__cuda_sm20_rcp_rn_f32_slowpath) ;  /* 0x0000001000dc7944 */ /* 0x006fea0003c00000 */
[----:B------:R-:W-:Y:S01]  /*e7f0*/  IMAD.MOV.U32 R8, RZ, RZ, R0 ;  /* 0x000000ffff087224 */ /* 0x000fe200078e0000 */
[----:B------:R-:W-:Y:S06]  /*e800*/  BRA `(.L_x_61) ;  /* 0x0000000000107947 */ /* 0x000fec0003800000 */
.L_x_60:
[----:B------:R-:W3:Y:S02]  /*e810*/  MUFU.RCP R3, R6 ;  /* 0x0000000600037308 */ /* 0x000ee40000001000 */
[----:B---3--:R-:W-:-:S04]  /*e820*/  FFMA R0, R6, R3, -1 ;  /* 0xbf80000006007423 */ /* 0x008fc80000000003 */
[----:B------:R-:W-:-:S04]  /*e830*/  FADD.FTZ R0, -R0, -RZ ;  /* 0x800000ff00007221 */ /* 0x000fc80000010100 */
[----:B------:R-:W-:-:S07]  /*e840*/  FFMA R8, R3, R0, R3 ;  /* 0x0000000003087223 */ /* 0x000fce0000000003 */
.L_x_61:
[----:B------:R-:W-:Y:S05]  /*e850*/  BSYNC B1 ;  /* 0x0000000000017941 */ /* 0x000fea0003800000 */
.L_x_59:
[----:B------:R-:W-:Y:S01]  /*e860*/  FSETP.GEU.AND P0, PT, |R6|, 1.175494350822287508e-38, PT ;  /* 0x008000000600780b */ /* 0x000fe20003f0e200 */
[----:B------:R-:W-:-:S12]  /*e870*/  ULDC UR4, c[0x0][0x600] ;  /* 0x0001800000047ab9 */ /* 0x000fd80000000800 */
[----:B------:R-:W-:-:S04]  /*e880*/  @!P0 FMUL R6, R6, 16777216 ;  /* 0x4b80000006068820 */ /* 0x000fc80000400000 */
[----:B------:R-:W3:Y:S02]  /*e890*/  MUFU.LG2 R0, R6 ;  /* 0x0000000600007308 */ /* 0x000ee40000000c00 */
[----:B---3--:R-:W-:-:S04]  /*e8a0*/  @!P0 FADD R0, R0, -24 ;  /* 0xc1c0000000008421 */ /* 0x008fc80000000000 */
[----:B------:R-:W-:-:S04]  /*e8b0*/  FMUL R0, R0, 0.69314718246459960938 ;  /* 0x3f31721800007820 */ /* 0x000fc80000400000 */
[----:B------:R-:W-:-:S07]  /*e8c0*/  FFMA R7, R23, UR4, R0 ;  /* 0x0000000417077c23 */ /* 0x000fce0008000000 */
.L_x_58:
[----:B------:R-:W-:Y:S05]  /*e8d0*/  BSYNC B0 ;  /* 0x0000000000007941 */ /* 0x000fea0003800000 */
.L_x_57:
[C---:B------:R-:W-:Y:S01]  /*e8e0*/  LOP3.LUT P0, R19, R16.reuse, 0x3, RZ, 0xc0, !PT ;  /* 0x0000000310137812 */ /* 0x040fe2000780c0ff */
[----:B------:R-:W-:Y:S01]  /*e8f0*/  ULDC UR4, c[0x0][0x608] ;  /* 0x0001820000047ab9 */ /* 0x000fe20000000800 */
[----:B------:R-:W-:Y:S01]  /*e900*/  LOP3.LUT R17, R16, 0x7f, RZ, 0xc0, !PT ;  /* 0x0000007f10117812 */ /* 0x000fe200078ec0ff */
[----:B------:R-:W-:Y:S01]  /*e910*/  FMUL R8, R8, UR4 ;  /* 0x0000000408087c20 */ /* 0x000fe20008400000 */
[----:B------:R-:W-:Y:S01]  /*e920*/  ULDC.64 UR6, c[0x0][0x208] ;  /* 0x0000820000067ab9 */ /* 0x000fe20000000a00 */
[----:B------:R-:W-:Y:S01]  /*e930*/  BSSY B0, `(.L_x_62) ;  /* 0x000001e000007945 */ /* 0x000fe20003800000 */
[----:B------:R-:W-:Y:S01]  /*e940*/  SHF.R.U32.HI R18, RZ, 0x5, R17 ;  /* 0x00000005ff127819 */ /* 0x000fe20000011611 */
        /* <DEDUP_REMOVED lines=8> */
[----:B------:R-:W-:Y:S06]  /*e9d0*/  @P0 BRA `(.L_x_63) ;  /* 0x00000000004c0947 */ /* 0x000fec0003800000 */
[----:B------:R-:W-:Y:S01]  /*e9e0*/  SHF.R.U32.HI R0, RZ, 0x2, R16 ;  /* 0x00000002ff007819 */ /* 0x000fe20000011610 */
[----:B------:R-:W-:Y:S01]  /*e9f0*/  ULDC.64 UR4, c[0x0][0x688] ;  /* 0x0001a20000047ab9 */ /* 0x000fe20000000a00 */
[----:B------:R-:W-:Y:S01]  /*ea00*/  SHF.L.U32 R3, R18, 0x4, RZ ;  /* 0x0000000412037819 */ /* 0x000fe200000006ff */
[----:B------:R-:W-:Y:S01]  /*ea10*/  UIMAD UR4, UR52, UR4, UR43 ;  /* 0x00000004340472a4 */ /* 0x000fe2000f8e022b */
[----:B------:R-:W-:-:S03]  /*ea20*/  LOP3.LUT R0, R0, 0x7, RZ, 0xc0, !PT ;  /* 0x0000000700007812 */ /* 0x000fc600078ec0ff */
[----:B------:R-:W-:Y:S01]  /*ea30*/  UIMAD UR4, UR53, UR5, UR4 ;  /* 0x00000005350472a4 */ /* 0x000fe2000f8e0204 */
[----:B------:R-:W-:Y:S02]  /*ea40*/  LOP3.LUT R0, R3, 0xfffffff0, R0, 0xe2, !PT ;  /* 0xfffffff003007812 */ /* 0x000fe400078ee200 */
[----:B------:R-:W-:Y:S02]  /*ea50*/  ULDC UR5, c[0x0][0x288] ;  /* 0x0000a20000057ab9 */ /* 0x000fe40000000800 */
[C---:B------:R-:W-:Y:S02]  /*ea60*/  LOP3.LUT R3, R0.reuse, UR43, RZ, 0xfc, !PT ;  /* 0x0000002b00037c12 */ /* 0x040fe4000f8efcff */
[----:B------:R-:W-:Y:S02]  /*ea70*/  IADD3 R0, P2, R0, UR4, RZ ;  /* 0x0000000400007c10 */ /* 0x000fe4000ff5e0ff */
[C---:B------:R-:W-:Y:S01]  /*ea80*/  ISETP.GE.U32.AND P0, PT, R3.reuse, UR5, PT ;  /* 0x0000000503007c0c */ /* 0x040fe2000bf06070 */
[----:B------:R-:W-:-:S02]  /*ea90*/  VIADD R4, R3, 0x8 ;  /* 0x0000000803047836 */ /* 0x000fc40000000000 */
[----:B------:R-:W-:-:S03]  /*eaa0*/  IMAD.X R3, RZ, RZ, RZ, P2 ;  /* 0x000000ffff037224 */ /* 0x000fc600010e06ff */
[----:B------:R-:W-:Y:S01]  /*eab0*/  ISETP.GE.U32.AND P1, PT, R4, UR5, PT ;  /* 0x0000000504007c0c */ /* 0x000fe2000bf26070 */
[----:B------:R-:W-:Y:S02]  /*eac0*/  ULDC.64 UR4, c[0x0][0x680] ;  /* 0x0001a00000047ab9 */ /* 0x000fe40000000a00 */
[----:B------:R-:W-:-:S04]  /*ead0*/  LEA R4, P2, R0, UR4, 0x2 ;  /* 0x0000000400047c11 */ /* 0x000fc8000f8410ff */
[----:B------:R-:W-:-:S05]  /*eae0*/  LEA.HI.X R5, R0, UR5, R3, 0x2, P2 ;  /* 0x0000000500057c11 */ /* 0x000fca00090f1403 */
[----:B------:R3:W-:Y:S04]  /*eaf0*/  @!P0 STG.E desc[UR6][R4.64], R9 ;  /* 0x0000000904008986 */ /* 0x0007e8000c101906 */
[----:B------:R3:W-:Y:S02]  /*eb00*/  @!P1 STG.E desc[UR6][R4.64+0x20], R7 ;  /* 0x0000200704009986 */ /* 0x0007e4000c101906 */
.L_x_63:
[----:B------:R-:W-:Y:S05]  /*eb10*/  BSYNC B0 ;  /* 0x0000000000007941 */ /* 0x000fea0003800000 */
.L_x_62:
[----:B------:R-:W-:Y:S01]  /*eb20*/  ULDC.64 UR4, c[0x0][0x730] ;  /* 0x0001cc0000047ab9 */ /* 0x000fe20000000a00 */
[-C--:B------:R-:W-:Y:S01]  /*eb30*/  FMUL R31, R106, R8.reuse ;  /* 0x000000086a1f7220 */ /* 0x080fe20000400000 */
[----:B------:R-:W-:Y:S01]  /*eb40*/  ISETP.NE.U32.AND P0, PT, RZ, UR4, PT ;  /* 0x00000004ff007c0c */ /* 0x000fe2000bf05070 */
[-C--:B------:R-:W-:Y:S01]  /*eb50*/  FMUL R107, R107, R8.reuse ;  /* 0x000000086b6b7220 */ /* 0x080fe20000400000 */
[-C--:B------:R-:W-:Y:S01]  /*eb60*/  FMUL R33, R110, R8.reuse ;  /* 0x000000086e217220 */ /* 0x080fe20000400000 */
[-C--:B------:R-:W-:Y:S01]  /*eb70*/  FMUL R111, R111, R8.reuse ;  /* 0x000000086f6f7220 */ /* 0x080fe20000400000 */
[----:B------:R-:W-:Y:S01]  /*eb80*/  ISETP.NE.AND.EX P0, PT, RZ, UR5, PT, P0 ;  /* 0x00000005ff007c0c */ /* 0x000fe2000bf05300 */
[-C--:B------:R-:W-:Y:S01]  /*eb90*/  FMUL R35, R98, R8.reuse ;  /* 0x0000000862237220 */ /* 0x080fe20000400000 */
[-C--:B------:R-:W-:Y:S01]  /*eba0*/  FMUL R99, R99, R8.reuse ;  /* 0x0000000863637220 */ /* 0x080fe20000400000 */
[-C--:B------:R-:W-:Y:S01]  /*ebb0*/  FMUL R37, R102, R8.reuse ;  /* 0x0000000866257220 */ /* 0x080fe20000400000 */
[-C--:B------:R-:W-:Y:S01]  /*ebc0*/  FMUL R103, R103, R8.reuse ;  /* 0x0000000867677220 */ /* 0x080fe20000400000 */
[-C--:B------:R-:W-:Y:S01]  /*ebd0*/  FMUL R39, R90, R8.reuse ;  /* 0x000000085a277220 */ /* 0x080fe20000400000 */
[-C--:B------:R-:W-:Y:S01]  /*ebe0*/  FMUL R91, R91, R8.reuse ;  /* 0x000000085b5b7220 */ /* 0x080fe20000400000 */
[-C--:B------:R-:W-:Y:S01]  /*ebf0*/  FMUL R41, R94, R8.reuse ;  /* 0x000000085e297220 */ /* 0x080fe20000400000 */
[----:B------:R-:W-:-:S05]  /*ec00*/  FMUL R95, R95, R8 ;  /* 0x000000085f5f7220 */ /* 0x000fca0000400000 */
[----:B------:R-:W-:Y:S05]  /*ec10*/  @P0 BRA `(.L_x_64) ;  /* 0x0000000000200947 */ /* 0x000fea0003800000 */
[----:B------:R-:W-:Y:S02]  /*ec20*/  ULDC.64 UR4, c[0x0][0x728] ;  /* 0x0001ca0000047ab9 */ /* 0x000fe40000000a00 */
[----:B------:R-:W-:-:S04]  /*ec30*/  ISETP.NE.U32.AND P0, PT, RZ, UR4, PT ;  /* 0x00000004ff007c0c */ /* 0x000fc8000bf05070 */
[----:B------:R-:W-:-:S13]  /*ec40*/  ISETP.NE.AND.EX P0, PT, RZ, UR5, PT, P0 ;  /* 0x00000005ff007c0c */ /* 0x000fda000bf05300 */
[----:B------:R-:W-:Y:S05]  /*ec50*/  @!P0 BRA `(.L_x_65) ;  /* 0x00000000000c8947 */ /* 0x000fea0003800000 */
[----:B---3--:R-:W3:Y:S02]  /*ec60*/  LDC.64 R4, c[0x0][0x728] ;  /* 0x0001ca00ff047b82 */ /* 0x008ee40000000a00 */
[----:B---3--:R3:W5:Y:S01]  /*ec70*/  LDG.E R4, desc[UR6][R4.64] ;  /* 0x0000000604047981 */ /* 0x008762000c1e1900 */
[----:B------:R-:W-:Y:S05]  /*ec80*/  BRA `(.L_x_64) ;  /* 0x0000000000047947 */ /* 0x000fea0003800000 */
.L_x_65:
[----:B---3--:R-:W4:Y:S02]  /*ec90*/  LDC R4, c[0x0][0x720] ;  /* 0x0001c800ff047b82 */ /* 0x008f240000000800 */
.L_x_64:
[----:B------:R-:W-:Y:S02]  /*eca0*/  MOV R0, RZ ;  /* 0x000000ff00007202 */ /* 0x000fe40000000f00 */
[----:B--2-45:R-:W-:Y:S02]  /*ecb0*/  MOV R24, R4 ;  /* 0x0000000400187202 */ /* 0x034fe40000000f00 */
[----:B------:R-:W-:-:S13]  /*ecc0*/  LOP3.LUT P0, RZ, R0, 0x9f, RZ, 0xc0, !PT ;  /* 0x0000009f00ff7812 */ /* 0x000fda000780c0ff */
[----:B------:R-:W-:Y:S05]  /*ecd0*/  @!P0 BRA `(.L_x_66) ;  /* 0x0000000000408947 */ /* 0x000fea0003800000 */
[----:B------:R-:W-:Y:S01]  /*ece0*/  MOV R0, 0x0 ;  /* 0x0000000000007802 */ /* 0x000fe20000000f00 */
[----:B------:R-:W-:Y:S01]  /*ecf0*/  ULDC.64 UR4, c[0x4][0x70] ;  /* 0x01001c0000047ab9 */ /* 0x000fe20000000a00 */
[----:B------:R-:W-:Y:S01]  /*ed00*/  ULDC.64 UR6, c[0x4][0x8] ;  /* 0x0100020000067ab9 */ /* 0x000fe20000000a00 */
[----:B---3--:R-:W-:Y:S01]  /*ed10*/  IMAD.U32 R4, RZ, RZ, UR4 ;  /* 0x00000004ff047e24 */ /* 0x008fe2000f8e00ff */
[----:B------:R2:W3:Y:S01]  /*ed20*/  LDC.64 R14, c[0x4][R0] ;  /* 0x01000000000e7b82 */ /* 0x0004e20000000a00 */
[----:B------:R-:W-:Y:S01]  /*ed30*/  IMAD.U32 R5, RZ, RZ, UR5 ;  /* 0x00000005ff057e24 */ /* 0x000fe2000f8e00ff */
[----:B------:R-:W-:Y:S01]  /*ed40*/  ULDC.64 UR4, c[0x4][0x78] ;  /* 0x01001e0000047ab9 */ /* 0x000fe20000000a00 */
[----:B------:R-:W-:Y:S01]  /*ed50*/  IMAD.U32 R10, RZ, RZ, UR6 ;  /* 0x00000006ff0a7e24 */ /* 0x000fe2000f8e00ff */
[----:B------:R-:W-:Y:S01]  /*ed60*/  MOV R6, UR4 ;  /* 0x0000000400067c02 */ /* 0x000fe20008000f00 */
[----:B------:R-:W-:Y:S01]  /*ed70*/  IMAD.U32 R7, RZ, RZ, UR5 ;  /* 0x00000005ff077e24 */ /* 0x000fe2000f8e00ff */
[----:B------:R-:W-:Y:S01]  /*ed80*/  MOV R11, UR7 ;  /* 0x00000007000b7c02 */ /* 0x000fe20008000f00 */
[----:B------:R-:W-:Y:S01]  /*ed90*/  IMAD.MOV.U32 R8, RZ, RZ, 0x70 ;  /* 0x00000070ff087424 */ /* 0x000fe200078e00ff */
[----:B------:R-:W-:Y:S01]  /*eda0*/  MOV R13, RZ ;  /* 0x000000ff000d7202 */ /* 0x000fe20000000f00 */
[----:B--2---:R-:W-:-:S07]  /*edb0*/  IMAD.MOV.U32 R12, RZ, RZ, 0x1 ;  /* 0x00000001ff0c7424 */ /* 0x004fce00078e00ff */
[----:B------:R-:W-:-:S07]  /*edc0*/  LEPC R20, `(.L_x_66) ;  /* 0x000000001014794e */ /* 0x000fce0000000000 */
[----:B-1-3--:R-:W-:Y:S05]  /*edd0*/  CALL.ABS.NOINC R14 ;  /* 0x000000000e007343 */ /* 0x00afea0003c00000 */
.L_x_66:
        /* <DEDUP_REMOVED lines=9> */
[----:B------:R-:W-:Y:S01]  /*ee70*/  MOV R6, UR6 ;  /* 0x0000000600067c02 */ /* 0x000fe20008000f00 */
[----:B------:R-:W-:Y:S01]  /*ee80*/  IMAD.U32 R7, RZ, RZ, UR7 ;  /* 0x00000007ff077e24 */ /* 0x000fe2000f8e00ff */
[----:B------:R-:W-:Y:S01]  /*ee90*/  MOV R11, UR5 ;  /* 0x00000005000b7c02 */ /* 0x000fe20008000f00 */
[----:B------:R-:W-:Y:S01]  /*eea0*/  IMAD.U32 R10, RZ, RZ, UR4 ;  /* 0x00000004ff0a7e24 */ /* 0x000fe2000f8e00ff */
[----:B------:R-:W-:Y:S01]  /*eeb0*/  MOV R13, RZ ;  /* 0x000000ff000d7202 */ /* 0x000fe20000000f00 */
[----:B------:R-:W-:-:S02]  /*eec0*/  IMAD.MOV.U32 R8, RZ, RZ, 0x70 ;  /* 0x00000070ff087424 */ /* 0x000fc400078e00ff */
[----:B--2---:R-:W-:-:S07]  /*eed0*/  IMAD.MOV.U32 R12, RZ, RZ, 0x1 ;  /* 0x00000001ff0c7424 */ /* 0x004fce00078e00ff */
[----:B------:R-:W-:-:S07]  /*eee0*/  LEPC R20, `(.L_x_67) ;  /* 0x000000001014794e */ /* 0x000fce0000000000 */
[----:B-1-3--:R-:W-:Y:S05]  /*eef0*/  CALL.ABS.NOINC R14 ;  /* 0x000000000e007343 */ /* 0x00afea0003c00000 */
.L_x_67:
[----:B------:R-:W-:Y:S01]  /*ef00*/  ULDC.64 UR4, c[0x0][0x730] ;  /* 0x0001cc0000047ab9 */ /* 0x000fe20000000a00 */
[----:B------:R-:W-:Y:S01]  /*ef10*/  IMAD.SHL.U32 R0, R16, 0x10, RZ ;  /* 0x0000001010007824 */ /* 0x000fe200078e00ff */
[----:B------:R-:W-:Y:S01]  /*ef20*/  ISETP.NE.U32.AND P0, PT, RZ, UR4, PT ;  /* 0x00000004ff007c0c */ /* 0x000fe2000bf05070 */
[----:B------:R-:W-:Y:S01]  /*ef30*/  VIADD R17, R17, 0x1f ;  /* 0x0000001f11117836 */ /* 0x000fe20000000000 */
[----:B------:R-:W-:Y:S01]  /*ef40*/  SHF.R.U32.HI R3, RZ, 0x1, R16 ;  /* 0x00000001ff037819 */ /* 0x000fe20000011610 */
[----:B------:R-:W-:Y:S01]  /*ef50*/  IMAD R19, R18, 0x10, R19 ;  /* 0x0000001012137824 */ /* 0x000fe200078e0213 */
[----:B------:R-:W-:Y:S02]  /*ef60*/  ISETP.NE.AND.EX P0, PT, RZ, UR5, PT, P0 ;  /* 0x00000005ff007c0c */ /* 0x000fe4000bf05300 */
[C---:B---3--:R-:W-:Y:S02]  /*ef70*/  LOP3.LUT R4, R0.reuse, 0x40, RZ, 0xc0, !PT ;  /* 0x0000004000047812 */ /* 0x048fe400078ec0ff */
[----:B------:R-:W-:-:S02]  /*ef80*/  LOP3.LUT R0, R0, 0x80, RZ, 0xc0, !PT ;  /* 0x0000008000007812 */ /* 0x000fc400078ec0ff */
[----:B------:R-:W-:Y:S02]  /*ef90*/  LOP3.LUT R3, R4, 0x8, R3, 0xf8, !PT ;  /* 0x0000000804037812 */ /* 0x000fe400078ef803 */
[----:B------:R-:W-:Y:S01]  /*efa0*/  SHF.L.U32 R16, R16, 0x1, RZ ;  /* 0x0000000110107819 */ /* 0x000fe200000006ff */
[----:B------:R-:W-:-:S03]  /*efb0*/  IMAD.U32 R0, R19, 0x10, R0 ;  /* 0x0000001013007824 */ /* 0x000fc600078e0000 */
[----:B------:R-:W-:Y:S01]  /*efc0*/  LOP3.LUT R3, R3, 0x8, R16, 0x78, !PT ;  /* 0x0000000803037812 */ /* 0x000fe200078e7810 */
[----:B------:R-:W2:Y:S01]  /*efd0*/  @P0 LDC R24, c[0x0][0x720] ;  /* 0x0001c800ff180b82 */ /* 0x000ea20000000800 */
[----:B------:R-:W-:Y:S02]  /*efe0*/  ISETP.GT.U32.AND P0, PT, R17, 0x3e, PT ;  /* 0x0000003e1100780c */ /* 0x000fe40003f04070 */
[----:B------:R-:W-:Y:S01]  /*eff0*/  IADD3 R3, R0, R3, RZ ;  /* 0x0000000300037210 */ /* 0x000fe20007ffe0ff */
[-C--:B--2---:R-:W-:Y:S01]  /*f000*/  FMUL R4, R120, R24.reuse ;  /* 0x0000001878047220 */ /* 0x084fe20000400000 */
        /* <DEDUP_REMOVED lines=39> */
[----:B------:R-:W-:-:S02]  /*f280*/  F2FP.BF16.F32.PACK_AB R4, R121, R4 ;  /* 0x000000047904723e */ /* 0x000fc400000010ff */
[----:B------:R-:W-:Y:S02]  /*f290*/  F2FP.BF16.F32.PACK_AB R5, R0, R5 ;  /* 0x000000050005723e */ /* 0x000fe400000010ff */
[----:B------:R-:W-:Y:S02]  /*f2a0*/  F2FP.BF16.F32.PACK_AB R6, R125, R6 ;  /* 0x000000067d06723e */ /* 0x000fe400000010ff */
[----:B------:R-:W-:Y:S01]  /*f2b0*/  F2FP.BF16.F32.PACK_AB R7, R8, R7 ;  /* 0x000000070807723e */ /* 0x000fe200000010ff */
[----:B------:R-:W-:Y:S06]  /*f2c0*/  @P0 BRA `(.L_x_68) ;  /* 0x0000000000040947 */ /* 0x000fec0003800000 */
[----:B------:R-:W-:-:S04]  /*f2d0*/  DEPBAR.LE SB0, 0x1 ;  /* 0x000080400000791a */ /* 0x000fc80000000000 */
.L_x_68:
[----:B------:R-:W-:Y:S05]  /*f2e0*/  WARPSYNC.ALL ;  /* 0x0000000000007948 */ /* 0x000fea0003800000 */
[----:B------:R-:W-:Y:S01]  /*f2f0*/  BAR.SYNC.DEFER_BLOCKING 0x1, 0x80 ;  /* 0x0042000000007b1d */ /* 0x000fe20000010000 */
[----:B------:R-:W-:Y:S01]  /*f300*/  IMAD R3, R3, 0x2, R2 ;  /* 0x0000000203037824 */ /* 0x000fe200078e0202 */
[----:B------:R-:W-:Y:S02]  /*f310*/  F2FP.BF16.F32.PACK_AB R9, R9, R10 ;  /* 0x0000000a0909723e */ /* 0x000fe400000010ff */
[----:B------:R-:W-:Y:S02]  /*f320*/  F2FP.BF16.F32.PACK_AB R8, R113, R112 ;  /* 0x000000707108723e */ /* 0x000fe400000010ff */
[----:B------:R-:W-:Y:S01]  /*f330*/  BSSY B0, `(.L_x_69) ;  /* 0x0000017000007945 */ /* 0x000fe20003800000 */
[----:B------:R-:W-:-:S02]  /*f340*/  F2FP.BF16.F32.PACK_AB R10, R117, R116 ;  /* 0x00000074750a723e */ /* 0x000fc400000010ff */
[----:B------:R-:W-:Y:S01]  /*f350*/  F2FP.BF16.F32.PACK_AB R11, R11, R12 ;  /* 0x0000000c0b0b723e */ /* 0x000fe200000010ff */
[----:B------:R2:W-:Y:S01]  /*f360*/  STSM.16.M88.4 [R3], R4 ;  /* 0x0000000403007844 */ /* 0x0005e20000000200 */
[----:B------:R-:W-:Y:S01]  /*f370*/  @!PT LDS RZ, [RZ] ;  /* 0x00000000fffff984 */ /* 0x000fe20000000800 */
[----:B------:R-:W-:Y:S01]  /*f380*/  @!PT LDS RZ, [RZ] ;  /* 0x00000000fffff984 */ /* 0x000fe20000000800 */
[----:B------:R-:W-:Y:S01]  /*f390*/  @!PT LDS RZ, [RZ] ;  /* 0x00000000fffff984 */ /* 0x000fe20000000800 */
[----:B------:R-:W-:Y:S01]  /*f3a0*/  @!PT LDS RZ, [RZ] ;  /* 0x00000000fffff984 */ /* 0x000fe20000000800 */
[----:B------:R3:W-:Y:S06]  /*f3b0*/  MEMBAR.ALL.CTA ;  /* 0x0000000000007992 */ /* 0x0007ec0000008000 */
[----:B---3--:R-:W3:Y:S02]  /*f3c0*/  FENCE.VIEW.ASYNC.S ;  /* 0x00000000000073c6 */ /* 0x008ee40000000000 */
[----:B---3--:R-:W-:Y:S06]  /*f3d0*/  BAR.SYNC.DEFER_BLOCKING 0x1, 0x80 ;  /* 0x0042000000007b1d */ /* 0x008fec0000010000 */
[----:B------:R-:W-:Y:S05]  /*f3e0*/  @P0 BRA `(.L_x_70) ;  /* 0x00000000002c0947 */ /* 0x000fea0003800000 */
[----:B------:R-:W-:Y:S01]  /*f3f0*/  ULDC.64 UR4, c[0x0][0x198] ;  /* 0x0000660000047ab9 */ /* 0x000fe20000000a00 */
[----:B------:R-:W-:Y:S01]  /*f400*/  R2UR UR8, R2 ;  /* 0x00000000020872ca */ /* 0x000fe200000e0000 */
[----:B------:R-:W-:Y:S01]  /*f410*/  UIADD3 UR4, UP0, UR4, 0x670, URZ ;  /* 0x0000067004047890 */ /* 0x000fe2000ff1e03f */
[----:B------:R-:W-:Y:S01]  /*f420*/  UMOV UR9, URZ ;  /* 0x0000003f00097c82 */ /* 0x000fe20008000000 */
[----:B------:R-:W-:Y:S02]  /*f430*/  UMOV UR10, UR43 ;  /* 0x0000002b000a7c82 */ /* 0x000fe40008000000 */
[----:B------:R-:W-:Y:S01]  /*f440*/  UIADD3.X UR5, URZ, UR5, URZ, UP0, !UPT ;  /* 0x000000053f057290 */ /* 0x000fe200087fe43f */
[----:B------:R-:W-:Y:S01]  /*f450*/  UMOV UR11, UR52 ;  /* 0x00000034000b7c82 */ /* 0x000fe20008000000 */
[----:B------:R-:W-:-:S07]  /*f460*/  UMOV UR12, UR53 ;  /* 0x00000035000c7c82 */ /* 0x000fce0008000000 */
[----:B------:R3:W-:Y:S01]  /*f470*/  UTMASTG.4D [UR8], [UR4] ;  /* 0x00000008040073b5 */ /* 0x0007e20008018000 */
[----:B------:R0:W-:Y:S01]  /*f480*/  UTMACMDFLUSH ;  /* 0x00000000000079b7 */ /* 0x0001e20000000000 */
[----:B---3--:R-:W-:-:S04]  /*f490*/  DEPBAR.LE SB0, 0x1 ;  /* 0x000080400000791a */ /* 0x008fc80000000000 */
.L_x_70:
[----:B------:R-:W-:Y:S05]  /*f4a0*/  BSYNC B0 ;  /* 0x0000000000007941 */ /* 0x000fea0003800000 */
.L_x_69:
[----:B------:R-:W-:Y:S01]  /*f4b0*/  BAR.SYNC.DEFER_BLOCKING 0x1, 0x80 ;  /* 0x0042000000007b1d */ /* 0x000fe20000010000 */
[----:B------:R-:W-:Y:S02]  /*f4c0*/  F2FP.BF16.F32.PACK_AB R13, R13, R14 ;  /* 0x0000000e0d0d723e */ /* 0x000fe400000010ff */
[----:B------:R-:W-:Y:S02]  /*f4d0*/  F2FP.BF16.F32.PACK_AB R12, R105, R104 ;  /* 0x00000068690c723e */ /* 0x000fe400000010ff */
[----:B------:R-:W-:Y:S01]  /*f4e0*/  F2FP.BF16.F32.PACK_AB R14, R109, R108 ;  /* 0x0000006c6d0e723e */ /* 0x000fe200000010ff */
[----:B------:R-:W-:Y:S01]  /*f4f0*/  BSSY B0, `(.L_x_71) ;  /* 0x0000017000007945 */ /* 0x000fe20003800000 */
[----:B------:R-:W-:Y:S01]  /*f500*/  F2FP.BF16.F32.PACK_AB R15, R15, R16 ;  /* 0x000000100f0f723e */ /* 0x000fe200000010ff */
[----:B------:R3:W-:Y:S01]  /*f510*/  STSM.16.M88.4 [R3+0x800], R8 ;  /* 0x0008000803007844 */ /* 0x0007e20000000200 */
[----:B------:R-:W-:Y:S01]  /*f520*/  @!PT LDS RZ, [RZ] ;  /* 0x00000000fffff984 */ /* 0x000fe20000000800 */
[----:B------:R-:W-:Y:S01]  /*f530*/  @!PT LDS RZ, [RZ] ;  /* 0x00000000fffff984 */ /* 0x000fe20000000800 */
[----:B------:R-:W-:Y:S01]  /*f540*/  @!PT LDS RZ, [RZ] ;  /* 0x00000000fffff984 */ /* 0x000fe20000000800 */
[----:B------:R-:W-:Y:S01]  /*f550*/  @!PT LDS RZ, [RZ] ;  /* 0x00000000fffff984 */ /* 0x000fe20000000800 */
[----:B------:R4:W-:Y:S06]  /*f560*/  MEMBAR.ALL.CTA ;  /* 0x0000000000007992 */ /* 0x0009ec0000008000 */
[----:B----4-:R-:W4:Y:S02]  /*f570*/  FENCE.VIEW.ASYNC.S ;  /* 0x00000000000073c6 */ /* 0x010f240000000000 */
[----:B----4-:R-:W-:Y:S06]  /*f580*/  BAR.SYNC.DEFER_BLOCKING 0x1, 0x80 ;  /* 0x0042000000007b1d */ /* 0x010fec0000010000 */
[----:B------:R-:W-:Y:S05]  /*f590*/  @P0 BRA `(.L_x_72) ;  /* 0x0000000000300947 */ /* 0x000fea0003800000 */
[----:B------:R-:W-:Y:S01]  /*f5a0*/  R2UR UR8, R2 ;  /* 0x00000000020872ca */ /* 0x000fe200000e0000 */
[----:B------:R-:W-:Y:S01]  /*f5b0*/  ULDC.64 UR4, c[0x0][0x198] ;  /* 0x0000660000047ab9 */ /* 0x000fe20000000a00 */
[----:B------:R-:W-:Y:S01]  /*f5c0*/  UMOV UR9, 0x10 ;  /* 0x0000001000097882 */ /* 0x000fe20000000000 */
[----:B------:R-:W-:Y:S01]  /*f5d0*/  UIADD3 UR4, UP0, UR4, 0x670, URZ ;  /* 0x0000067004047890 */ /* 0x000fe2000ff1e03f */
[----:B------:R-:W-:Y:S01]  /*f5e0*/  UMOV UR10, UR43 ;  /* 0x0000002b000a7c82 */ /* 0x000fe20008000000 */
[----:B------:R-:W-:Y:S02]  /*f5f0*/  UMOV UR11, UR52 ;  /* 0x00000034000b7c82 */ /* 0x000fe40008000000 */
[----:B------:R-:W-:Y:S01]  /*f600*/  UIADD3.X UR5, URZ, UR5, URZ, UP0, !UPT ;  /* 0x000000053f057290 */ /* 0x000fe200087fe43f */
[----:B------:R-:W-:-:S05]  /*f610*/  UMOV UR12, UR53 ;  /* 0x00000035000c7c82 */ /* 0x000fca0008000000 */
[----:B------:R-:W-:-:S09]  /*f620*/  UIADD3 UR8, UR8, 0x800, URZ ;  /* 0x0000080008087890 */ /* 0x000fd2000fffe03f */
[----:B------:R4:W-:Y:S01]  /*f630*/  UTMASTG.4D [UR8], [UR4] ;  /* 0x00000008040073b5 */ /* 0x0009e20008018000 */
[----:B------:R0:W-:Y:S01]  /*f640*/  UTMACMDFLUSH ;  /* 0x00000000000079b7 */ /* 0x0001e20000000000 */
[----:B----4-:R-:W-:-:S04]  /*f650*/  DEPBAR.LE SB0, 0x1 ;  /* 0x000080400000791a */ /* 0x010fc80000000000 */
.L_x_72:
[----:B------:R-:W-:Y:S05]  /*f660*/  BSYNC B0 ;  /* 0x0000000000007941 */ /* 0x000fea0003800000 */
.L_x_71:
[----:B------:R-:W-:Y:S01]  /*f670*/  BAR.SYNC.DEFER_BLOCKING 0x1, 0x80 ;  /* 0x0042000000007b1d */ /* 0x000fe20000010000 */
[----:B------:R-:W-:Y:S02]  /*f680*/  F2FP.BF16.F32.PACK_AB R17, R17, R18 ;  /* 0x000000121111723e */ /* 0x000fe400000010ff */
[----:B------:R-:W-:Y:S02]  /*f690*/  F2FP.BF16.F32.PACK_AB R16, R97, R96 ;  /* 0x000000606110723e */ /* 0x000fe400000010ff */
[----:B------:R-:W-:Y:S01]  /*f6a0*/  F2FP.BF16.F32.PACK_AB R18, R101, R100 ;  /* 0x000000646512723e */ /* 0x000fe200000010ff */
[----:B------:R-:W-:Y:S01]  /*f6b0*/  BSSY B0, `(.L_x_73) ;  /* 0x0000016000007945 */ /* 0x000fe20003800000 */
[----:B------:R-:W-:Y:S01]  /*f6c0*/  F2FP.BF16.F32.PACK_AB R19, R19, R20 ;  /* 0x000000141313723e */ /* 0x000fe200000010ff */
[----:B------:R4:W-:Y:S01]  /*f6d0*/  STSM.16.M88.4 [R3], R12 ;  /* 0x0000000c03007844 */ /* 0x0009e20000000200 */
[----:B------:R-:W-:Y:S01]  /*f6e0*/  @!PT LDS RZ, [RZ] ;  /* 0x00000000fffff984 */ /* 0x000fe20000000800 */
[----:B------:R-:W-:Y:S01]  /*f6f0*/  @!PT LDS RZ, [RZ] ;  /* 0x00000000fffff984 */ /* 0x000fe20000000800 */
[----:B------:R-:W-:Y:S01]  /*f700*/  @!PT LDS RZ, [RZ] ;  /* 0x00000000fffff984 */ /* 0x000fe20000000800 */
[----:B------:R-:W-:Y:S01]  /*f710*/  @!PT LDS RZ, [RZ] ;  /* 0x00000000fffff984 */ /* 0x000fe20000000800 */
[----:B------:R5:W-:Y:S06]  /*f720*/  MEMBAR.ALL.CTA ;  /* 0x0000000000007992 */ /* 0x000bec0000008000 */
[----:B-----5:R-:W5:Y:S02]  /*f730*/  FENCE.VIEW.ASYNC.S ;  /* 0x00000000000073c6 */ /* 0x020f640000000000 */
[----:B-----5:R-:W-:Y:S06]  /*f740*/  BAR.SYNC.DEFER_BLOCKING 0x1, 0x80 ;  /* 0x0042000000007b1d */ /* 0x020fec0000010000 */
[----:B------:R-:W-:Y:S05]  /*f750*/  @P0 BRA `(.L_x_74) ;  /* 0x00000000002c0947 */ /* 0x000fea0003800000 */
[----:B------:R-:W-:Y:S01]  /*f760*/  ULDC.64 UR4, c[0x0][0x198] ;  /* 0x0000660000047ab9 */ /* 0x000fe20000000a00 */
[----:B------:R-:W-:Y:S01]  /*f770*/  R2UR UR8, R2 ;  /* 0x00000000020872ca */ /* 0x000fe200000e0000 */
[----:B------:R-:W-:Y:S01]  /*f780*/  UIADD3 UR4, UP0, UR4, 0x670, URZ ;  /* 0x0000067004047890 */ /* 0x000fe2000ff1e03f */
[----:B------:R-:W-:Y:S01]  /*f790*/  UMOV UR9, 0x20 ;  /* 0x0000002000097882 */ /* 0x000fe20000000000 */
[----:B------:R-:W-:Y:S02]  /*f7a0*/  UMOV UR10, UR43 ;  /* 0x0000002b000a7c82 */ /* 0x000fe40008000000 */
[----:B------:R-:W-:Y:S01]  /*f7b0*/  UIADD3.X UR5, URZ, UR5, URZ, UP0, !UPT ;  /* 0x000000053f057290 */ /* 0x000fe200087fe43f */
[----:B------:R-:W-:Y:S01]  /*f7c0*/  UMOV UR11, UR52 ;  /* 0x00000034000b7c82 */ /* 0x000fe20008000000 */
[----:B------:R-:W-:-:S07]  /*f7d0*/  UMOV UR12, UR53 ;  /* 0x00000035000c7c82 */ /* 0x000fce0008000000 */
[----:B------:R1:W-:Y:S01]  /*f7e0*/  UTMASTG.4D [UR8], [UR4] ;  /* 0x00000008040073b5 */ /* 0x0003e20008018000 */
[----:B------:R0:W-:Y:S01]  /*f7f0*/  UTMACMDFLUSH ;  /* 0x00000000000079b7 */ /* 0x0001e20000000000 */
[----:B-1----:R-:W-:-:S04]  /*f800*/  DEPBAR.LE SB0, 0x1 ;  /* 0x000080400000791a */ /* 0x002fc80000000000 */
.L_x_74:
[----:B------:R-:W-:Y:S05]  /*f810*/  BSYNC B0 ;  /* 0x0000000000007941 */ /* 0x000fea0003800000 */
.L_x_73:
        /* <DEDUP_REMOVED lines=26> */
[----:B-1----:R-:W-:-:S04]  /*f9c0*/  DEPBAR.LE SB0, 0x1 ;  /* 0x000080400000791a */ /* 0x002fc80000000000 */
.L_x_76:
[----:B------:R-:W-:Y:S05]  /*f9d0*/  BSYNC B0 ;  /* 0x0000000000007941 */ /* 0x000fea0003800000 */
.L_x_75:
[----:B------:R-:W-:Y:S06]  /*f9e0*/  BAR.SYNC.DEFER_BLOCKING 0x1, 0x80 ;  /* 0x0042000000007b1d */ /* 0x000fec0000010000 */
[----:B------:R-:W-:Y:S01]  /*f9f0*/  BSSY B0, `(.L_x_77) ;  /* 0x0000014000007945 */ /* 0x000fe20003800000 */
        /* <DEDUP_REMOVED lines=17> */
[----:B------:R1:W-:Y:S02]  /*fb10*/  UTMASTG.4D [UR8], [UR4] ;  /* 0x00000008040073b5 */ /* 0x0003e40008018000 */
[----:B-1----:R0:W-:Y:S02]  /*fb20*/  UTMACMDFLUSH ;  /* 0x00000000000079b7 */ /* 0x0021e40000000000 */
.L_x_78:
[----:B------:R-:W-:Y:S05]  /*fb30*/  BSYNC B0 ;  /* 0x0000000000007941 */ /* 0x000fea0003800000 */
.L_x_77:
[----:B------:R-:W-:-:S04]  /*fb40*/  DEPBAR.LE SB0, 0x0 ;  /* 0x000080000000791a */ /* 0x000fc80000000000 */
[----:B------:R-:W-:Y:S05]  /*fb50*/  EXIT ;  /* 0x000000000000794d */ /* 0x000fea0003800000 */
        .weak           $__internal_0_$__cuda_sm20_rcp_rn_f32_slowpath
        .type           $__internal_0_$__cuda_sm20_rcp_rn_f32_slowpath,@function
        .size           $__internal_0_$__cuda_sm20_rcp_rn_f32_slowpath,(.L_x_84 - $__internal_0_$__cuda_sm20_rcp_rn_f32_slowpath)
$__internal_0_$__cuda_sm20_rcp_rn_f32_slowpath:
[----:B------:R-:W-:Y:S01]  /*fb60*/  IMAD.SHL.U32 R0, R3, 0x2, RZ ;  /* 0x0000000203007824 */ /* 0x000fe200078e00ff */
[----:B------:R-:W-:Y:S04]  /*fb70*/  BSSY B2, `(.L_x_79) ;  /* 0x0000030000027945 */ /* 0x000fe80003800000 */
[----:B------:R-:W-:-:S04]  /*fb80*/  SHF.R.U32.HI R13, RZ, 0x18, R0 ;  /* 0x00000018ff0d7819 */ /* 0x000fc80000011600 */
[----:B------:R-:W-:-:S13]  /*fb90*/  ISETP.NE.U32.AND P0, PT, R13, RZ, PT ;  /* 0x000000ff0d00720c */ /* 0x000fda0003f05070 */
[----:B------:R-:W-:Y:S05]  /*fba0*/  @P0 BRA `(.L_x_80) ;  /* 0x0000000000280947 */ /* 0x000fea0003800000 */
[----:B------:R-:W-:-:S04]  /*fbb0*/  SHF.L.U32 R0, R3, 0x1, RZ ;  /* 0x0000000103007819 */ /* 0x000fc800000006ff */
[----:B------:R-:W-:-:S13]  /*fbc0*/  ISETP.NE.AND P0, PT, R0, RZ, PT ;  /* 0x000000ff0000720c */ /* 0x000fda0003f05270 */
[----:B------:R-:W-:Y:S01]  /*fbd0*/  @P0 FFMA R5, R3, 1.84467440737095516160e+19, RZ ;  /* 0x5f80000003050823 */ /* 0x000fe200000000ff */
[----:B------:R-:W-:Y:S08]  /*fbe0*/  @!P0 MUFU.RCP R4, R3 ;  /* 0x0000000300048308 */ /* 0x000ff00000001000 */
[----:B------:R-:W1:Y:S02]  /*fbf0*/  @P0 MUFU.RCP R0, R5 ;  /* 0x0000000500000308 */ /* 0x000e640000001000 */
[----:B-1----:R-:W-:-:S04]  /*fc00*/  @P0 FFMA R10, R5, R0, -1 ;  /* 0xbf800000050a0423 */ /* 0x002fc80000000000 */
[----:B------:R-:W-:-:S04]  /*fc10*/  @P0 FADD.FTZ R11, -R10, -RZ ;  /* 0x800000ff0a0b0221 */ /* 0x000fc80000010100 */
[----:B------:R-:W-:-:S04]  /*fc20*/  @P0 FFMA R0, R0, R11, R0 ;  /* 0x0000000b00000223 */ /* 0x000fc80000000000 */
[----:B------:R-:W-:Y:S01]  /*fc30*/  @P0 FFMA R4, R0, 1.84467440737095516160e+19, RZ ;  /* 0x5f80000000040823 */ /* 0x000fe200000000ff */
[----:B------:R-:W-:Y:S06]  /*fc40*/  BRA `(.L_x_81) ;  /* 0x0000000000887947 */ /* 0x000fec0003800000 */
.L_x_80:
[----:B------:R-:W-:-:S05]  /*fc50*/  VIADD R24, R13, 0xffffff03 ;  /* 0xffffff030d187836 */ /* 0x000fca0000000000 */
[----:B------:R-:W-:-:S13]  /*fc60*/  ISETP.GT.U32.AND P0, PT, R24, 0x1, PT ;  /* 0x000000011800780c */ /* 0x000fda0003f04070 */
[----:B------:R-:W-:Y:S05]  /*fc70*/  @P0 BRA `(.L_x_82) ;  /* 0x0000000000780947 */ /* 0x000fea0003800000 */
[----:B------:R-:W-:Y:S01]  /*fc80*/  LOP3.LUT R0, R3, 0x7fffff, RZ, 0xc0, !PT ;  /* 0x007fffff03007812 */ /* 0x000fe200078ec0ff */
[----:B------:R-:W-:-:S03]  /*fc90*/  IMAD.MOV.U32 R11, RZ, RZ, 0x3 ;  /* 0x00000003ff0b7424 */ /* 0x000fc600078e00ff */
[----:B------:R-:W-:Y:S02]  /*fca0*/  LOP3.LUT R0, R0, 0x3f800000, RZ, 0xfc, !PT ;  /* 0x3f80000000007812 */ /* 0x000fe400078efcff */
[----:B------:R-:W-:Y:S02]  /*fcb0*/  SHF.L.U32 R11, R11, R24, RZ ;  /* 0x000000180b0b7219 */ /* 0x000fe400000006ff */
[----:B------:R-:W1:Y:S02]  /*fcc0*/  MUFU.RCP R5, R0 ;  /* 0x0000000000057308 */ /* 0x000e640000001000 */
[----:B-1----:R-:W-:-:S04]  /*fcd0*/  FFMA R4, R0, R5, -1 ;  /* 0xbf80000000047423 */ /* 0x002fc80000000005 */
[----:B------:R-:W-:-:S04]  /*fce0*/  FADD.FTZ R4, -R4, -RZ ;  /* 0x800000ff04047221 */ /* 0x000fc80000010100 */
[CCC-:B------:R-:W-:Y:S01]  /*fcf0*/  FFMA.RM R10, R5.reuse, R4.reuse, R5.reuse ;  /* 0x00000004050a7223 */ /* 0x1c0fe20000004005 */
[----:B------:R-:W-:-:S04]  /*fd00*/  FFMA.RP R5, R5, R4, R5 ;  /* 0x0000000405057223 */ /* 0x000fc80000008005 */
[C---:B------:R-:W-:Y:S02]  /*fd10*/  LOP3.LUT R4, R10.reuse, 0x7fffff, RZ, 0xc0, !PT ;  /* 0x007fffff0a047812 */ /* 0x040fe400078ec0ff */
[----:B------:R-:W-:Y:S02]  /*fd20*/  FSETP.NEU.FTZ.AND P0, PT, R10, R5, PT ;  /* 0x000000050a00720b */ /* 0x000fe40003f1d000 */
[----:B------:R-:W-:Y:S02]  /*fd30*/  LOP3.LUT R4, R4, 0x800000, RZ, 0xfc, !PT ;  /* 0x0080000004047812 */ /* 0x000fe400078efcff */
[----:B------:R-:W-:Y:S02]  /*fd40*/  SEL R5, RZ, 0xffffffff, !P0 ;  /* 0xffffffffff057807 */ /* 0x000fe40004000000 */
[----:B------:R-:W-:Y:S02]  /*fd50*/  LOP3.LUT R11, R11, R4, RZ, 0xc0, !PT ;  /* 0x000000040b0b7212 */ /* 0x000fe400078ec0ff */
[----:B------:R-:W-:-:S02]  /*fd60*/  IADD3 R5, -R5, RZ, RZ ;  /* 0x000000ff05057210 */ /* 0x000fc40007ffe1ff */
[-C--:B------:R-:W-:Y:S02]  /*fd70*/  SHF.R.U32.HI R11, RZ, R24.reuse, R11 ;  /* 0x00000018ff0b7219 */ /* 0x080fe4000001160b */
[--C-:B------:R-:W-:Y:S01]  /*fd80*/  LOP3.LUT P1, RZ, R5, R24, R4.reuse, 0xf8, !PT ;  /* 0x0000001805ff7212 */ /* 0x100fe2000782f804 */
[----:B------:R-:W-:Y:S01]  /*fd90*/  VIADD R5, R13, 0xffffff04 ;  /* 0xffffff040d057836 */ /* 0x000fe20000000000 */
[C---:B------:R-:W-:Y:S02]  /*fda0*/  LOP3.LUT P0, RZ, R11.reuse, 0x1, RZ, 0xc0, !PT ;  /* 0x000000010bff7812 */ /* 0x040fe4000780c0ff */
[----:B------:R-:W-:Y:S02]  /*fdb0*/  LOP3.LUT P2, RZ, R11, 0x2, RZ, 0xc0, !PT ;  /* 0x000000020bff7812 */ /* 0x000fe4000784c0ff */
[----:B------:R-:W-:Y:S02]  /*fdc0*/  SHF.R.U32.HI R4, RZ, R5, R4 ;  /* 0x00000005ff047219 */ /* 0x000fe40000011604 */
[----:B------:R-:W-:-:S02]  /*fdd0*/  PLOP3.LUT P0, PT, P0, P1, P2, 0xe0, 0x0 ;  /* 0x000000000000781c */ /* 0x000fc40000703c20 */
[----:B------:R-:W-:Y:S02]  /*fde0*/  LOP3.LUT P1, RZ, R3, 0x7fffff, RZ, 0xc0, !PT ;  /* 0x007fffff03ff7812 */ /* 0x000fe4000782c0ff */
[----:B------:R-:W-:-:S05]  /*fdf0*/  SEL R0, RZ, 0x1, !P0 ;  /* 0x00000001ff007807 */ /* 0x000fca0004000000 */
[----:B------:R-:W-:-:S05]  /*fe00*/  IMAD.MOV R0, RZ, RZ, -R0 ;  /* 0x000000ffff007224 */ /* 0x000fca00078e0a00 */
[----:B------:R-:W-:-:S13]  /*fe10*/  ISETP.GE.AND P0, PT, R0, RZ, PT ;  /* 0x000000ff0000720c */ /* 0x000fda0003f06270 */
[----:B------:R-:W-:-:S05]  /*fe20*/  @!P0 IADD3 R4, R4, 0x1, RZ ;  /* 0x0000000104048810 */ /* 0x000fca0007ffe0ff */
[----:B------:R-:W-:-:S05]  /*fe30*/  @!P1 IMAD.SHL.U32 R4, R4, 0x2, RZ ;  /* 0x0000000204049824 */ /* 0x000fca00078e00ff */
[----:B------:R-:W-:Y:S01]  /*fe40*/  LOP3.LUT R4, R4, 0x80000000, R3, 0xf8, !PT ;  /* 0x8000000004047812 */ /* 0x000fe200078ef803 */
[----:B------:R-:W-:Y:S06]  /*fe50*/  BRA `(.L_x_81) ;  /* 0x0000000000047947 */ /* 0x000fec0003800000 */
.L_x_82:
[----:B------:R1:W2:Y:S02]  /*fe60*/  MUFU.RCP R4, R3 ;  /* 0x0000000300047308 */ /* 0x0002a40000001000 */
.L_x_81:
[----:B------:R-:W-:Y:S05]  /*fe70*/  BSYNC B2 ;  /* 0x0000000000027941 */ /* 0x000fea0003800000 */
.L_x_79:
[----:B--2---:R-:W-:Y:S01]  /*fe80*/  IMAD.MOV.U32 R0, RZ, RZ, R4 ;  /* 0x000000ffff007224 */ /* 0x004fe200078e0004 */
[----:B------:R-:W-:Y:S01]  /*fe90*/  MOV R4, R12 ;  /* 0x0000000c00047202 */ /* 0x000fe20000000f00 */
[----:B------:R-:W-:-:S04]  /*fea0*/  IMAD.MOV.U32 R5, RZ, RZ, 0x0 ;  /* 0x00000000ff057424 */ /* 0x000fc800078e00ff */
[----:B-1----:R-:W-:Y:S05]  /*feb0*/  RET.REL.NODEC R4 `(_ZN7cutlass13device_kernelINS_4fmha6kernel13FmhaKernelTmaINS1_10collective15FmhaMainloopTmaINS_10bfloat16_tEfN4cute5tupleIJNS7_1CILi64EEENS9_ILi128EEENS9_ILi80EEEEEENS4_12CausalFusionEJEEENS4_15FmhaFwdEpilogueIS6_fNS8_IJSA_SC_SB_EEEEEJEEEEEvNT_6ParamsE) ;  /* 0xffffff0004507950 */ /* 0x002fea0003c3ffff */
.L_x_83:
[----:B------:R-:W-:-:S00]  /*fec0*/  BRA `(.L_x_83) ;  /* 0xfffffffc00fc7947 */ /* 0x000fc0000383ffff */
[----:B------:R-:W-:-:S00]  /*fed0*/  NOP ;  /* 0x0000000000007918 */ /* 0x000fc00000000000 */
        /* <DEDUP_REMOVED lines=10> */
.L_x_84:


//--------------------- .nv.global.init           --------------------------
	.section	.nv.global.init,"aw",@progbits
.nv.global.init:
	.type		$str$23,@object
	.size		$str$23,($str$24 - $str$23)
$str$23:
        /*0000*/ 	.byte	0x28, 0x61, 0x64, 0x64, 0x72, 0x65, 0x73, 0x73, 0x20, 0x26, 0x20, 0x6d, 0x61, 0x73, 0x6b, 0x29
        /*0010*/ 	.byte	0x20, 0x3d, 0x3d, 0x20, 0x30, 0x00
	.type		$str$24,@object
	.size		$str$24,(__unnamed_1 - $str$24)
$str$24:
        /*0016*/ 	.byte	0x2f, 0x74, 0x6d, 0x70, 0x2f, 0x63, 0x75, 0x74, 0x6c, 0x61, 0x73, 0x73, 0x5f, 0x73, 0x77, 0x65
        /*0026*/ 	.byte	0x65, 0x70, 0x5f, 0x73, 0x72, 0x63, 0x2f, 0x69, 0x6e, 0x63, 0x6c, 0x75, 0x64, 0x65, 0x2f, 0x63
        /*0036*/ 	.byte	0x75, 0x74, 0x65, 0x2f, 0x70, 0x6f, 0x69, 0x6e, 0x74, 0x65, 0x72, 0x5f, 0x66, 0x6c, 0x61, 0x67
        /*0046*/ 	.byte	0x67, 0x65, 0x64, 0x2e, 0x68, 0x70, 0x70, 0x00
	.type		__unnamed_1,@object
	.size		__unnamed_1,(__unnamed_2 - __unnamed_1)
__unnamed_1:
        /*004e*/ 	.byte	0x61, 0x75, 0x74, 0x6f, 0x20, 0x63, 0x75, 0x74, 0x65, 0x3a, 0x3a, 0x61, 0x73, 0x5f, 0x70, 0x6f
        /* <DEDUP_REMOVED lines=27> */
        /*020e*/ 	.byte	0x31, 0x30, 0x32, 0x34, 0x3e, 0x3e, 0x3e, 0x3e, 0x3e, 0x5d, 0x00
	.type		__unnamed_2,@object
	.size		__unnamed_2,(.L_1 - __unnamed_2)
__unnamed_2:
        /* <DEDUP_REMOVED lines=29> */
.L_1:


//--------------------- .nv.shared._ZN7cutlass13device_kernelINS_4fmha6kernel13FmhaKernelTmaINS1_10collective15FmhaMainloopTmaINS_10bfloat16_tEfN4cute5tupleIJNS7_1CILi64EEENS9_ILi128EEENS9_ILi80EEEEEENS4_12CausalFusionEJEEENS4_15FmhaFwdEpilogueIS6_fNS8_IJSA_SC_SB_EEEEEJEEEEEvNT_6ParamsE --------------------------
	.section	.nv.shared._ZN7cutlass13device_kernelINS_4fmha6kernel13FmhaKernelTmaINS1_10collective15FmhaMainloopTmaINS_10bfloat16_tEfN4cute5tupleIJNS7_1CILi64EEENS9_ILi128EEENS9_ILi80EEEEEENS4_12CausalFusionEJEEENS4_15FmhaFwdEpilogueIS6_fNS8_IJSA_SC_SB_EEEEEJEEEEEvNT_6ParamsE,"aw",@nobits
	.sectionflags	@""
	.align	16
	.zero		1024


//--------------------- .nv.shared.reserved.0     --------------------------
	.section	.nv.shared.reserved.0,"aw",@nobits
	.weak		__nv_reservedSMEM_offset_0_alias
	.size		__nv_reservedSMEM_offset_0_alias, 0, 0
	.other		__nv_reservedSMEM_offset_0_alias,@"STO_CUDA_RESERVED_SHARED STV_DEFAULT"
__nv_reservedSMEM_offset_0_alias:
	.zero		0


//--------------------- .nv.global                --------------------------
	.section	.nv.global,"aw",@nobits
.nv.global:
	.type		_ZN39_INTERNAL_50732b4d_4_k_cu_371ea15a_29484cute1_E,@object
	.size		_ZN39_INTERNAL_50732b4d_4_k_cu_371ea15a_29484cute1_E,(_ZN39_INTERNAL_50732b4d_4_k_cu_371ea15a_29484cuda3std3__45__cpo6cbeginE - _ZN39_INTERNAL_50732b4d_4_k_cu_371ea15a_29484cute1_E)
_ZN39_INTERNAL_50732b4d_4_k_cu_371ea15a_29484cute1_E:
	.zero		1
	.type		_ZN39_INTERNAL_50732b4d_4_k_cu_371ea15a_29484cuda3std3__45__cpo6cbeginE,@object
	.size		_ZN39_INTERNAL_50732b4d_4_k_cu_371ea15a_29484cuda3std3__45__cpo6cbeginE,(_ZN39_INTERNAL_50732b4d_4_k_cu_371ea15a_29484cuda3std3__48in_placeE - _ZN39_INTERNAL_50732b4d_4_k_cu_371ea15a_29484cuda3std3__45__cpo6cbeginE)
_ZN39_INTERNAL_50732b4d_4_k_cu_371ea15a_29484cuda3std3__45__cpo6cbeginE:
	.zero		1
	.type		_ZN39_INTERNAL_50732b4d_4_k_cu_371ea15a_29484cuda3std3__48in_placeE,@object
	.size		_ZN39_INTERNAL_50732b4d_4_k_cu_371ea15a_29484cuda3std3__48in_placeE,(_ZN39_INTERNAL_50732b4d_4_k_cu_371ea15a_29484cuda3std6ranges3__45__cpo9iter_moveE - _ZN39_INTERNAL_50732b4d_4_k_cu_371ea15a_29484cuda3std3__48in_placeE)
_ZN39_INTERNAL_50732b4d_4_k_cu_371ea15a_29484cuda3std3__48in_placeE:
	.zero		1
	.type		_ZN39_INTERNAL_50732b4d_4_k_cu_371ea15a_29484cuda3std6ranges3__45__cpo9iter_moveE,@object
	.size		_ZN39_INTERNAL_50732b4d_4_k_cu_371ea15a_29484cuda3std6ranges3__45__cpo9iter_moveE,(_ZN39_INTERNAL_50732b4d_4_k_cu_371ea15a_29484cuda3std3__45__cpo5beginE - _ZN39_INTERNAL_50732b4d_4_k_cu_371ea15a_29484cuda3std6ranges3__45__cpo9iter_moveE)
_ZN39_INTERNAL_50732b4d_4_k_cu_371ea15a_29484cuda3std6ranges3__45__cpo9iter_moveE:
	.zero		1
	.type		_ZN39_INTERNAL_50732b4d_4_k_cu_371ea15a_29484cuda3std3__45__cpo5beginE,@object
	.size		_ZN39_INTERNAL_50732b4d_4_k_cu_371ea15a_29484cuda3std3__45__cpo5beginE,(_ZN39_INTERNAL_50732b4d_4_k_cu_371ea15a_29484cuda3std3__441_GLOBAL__N__50732b4d_4_k_cu_371ea15a_29486ignoreE - _ZN39_INTERNAL_50732b4d_4_k_cu_371ea15a_29484cuda3std3__45__cpo5beginE)
_ZN39_INTERNAL_50732b4d_4_k_cu_371ea15a_29484cuda3std3__45__cpo5beginE:
	.zero		1
	.type		_ZN39_INTERNAL_50732b4d_4_k_cu_371ea15a_29484cuda3std3__441_GLOBAL__N__50732b4d_4_k_cu_371ea15a_29486ignoreE,@object
	.size		_ZN39_INTERNAL_50732b4d_4_k_cu_371ea15a_29484cuda3std3__441_GLOBAL__N__50732b4d_4_k_cu_371ea15a_29486ignoreE,(_ZN39_INTERNAL_50732b4d_4_k_cu_371ea15a_29484cute7productE - _ZN39_INTERNAL_50732b4d_4_k_cu_371ea15a_29484cuda3std3__441_GLOBAL__N__50732b4d_4_k_cu_371ea15a_29486ignoreE)
_ZN39_INTERNAL_50732b4d_4_k_cu_371ea15a_29484cuda3std3__441_GLOBAL__N__50732b4d_4_k_cu_371ea15a_29486ignoreE:
	.zero		1
	.type		_ZN39_INTERNAL_50732b4d_4_k_cu_371ea15a_29484cute7productE,@object
	.size		_ZN39_INTERNAL_50732b4d_4_k_cu_371ea15a_29484cute7productE,(_ZN39_INTERNAL_50732b4d_4_k_cu_371ea15a_29484cuda3std3__45__cpo3endE - _ZN39_INTERNAL_50732b4d_4_k_cu_371ea15a_29484cute7productE)
_ZN39_INTERNAL_50732b4d_4_k_cu_371ea15a_29484cute7productE:
	.zero		1
	.type		_ZN39_INTERNAL_50732b4d_4_k_cu_371ea15a_29484cuda3std3__45__cpo3endE,@object
	.size		_ZN39_INTERNAL_50732b4d_4_k_cu_371ea15a_29484cuda3std3__45__cpo3endE,(_ZN39_INTERNAL_50732b4d_4_k_cu_371ea15a_29484cuda3std3__419piecewise_constructE - _ZN39_INTERNAL_50732b4d_4_k_cu_371ea15a_29484cuda3std3__45__cpo3endE)
_ZN39_INTERNAL_50732b4d_4_k_cu_371ea15a_29484cuda3std3__45__cpo3endE:
	.zero		1
	.type		_ZN39_INTERNAL_50732b4d_4_k_cu_371ea15a_29484cuda3std3__419piecewise_constructE,@object
	.size		_ZN39_INTERNAL_50732b4d_4_k_cu_371ea15a_29484cuda3std3__419piecewise_constructE,(_ZN39_INTERNAL_50732b4d_4_k_cu_371ea15a_29484cuda3std3__45__cpo4cendE - _ZN39_INTERNAL_50732b4d_4_k_cu_371ea15a_29484cuda3std3__419piecewise_constructE)
_ZN39_INTERNAL_50732b4d_4_k_cu_371ea15a_29484cuda3std3__419piecewise_constructE:
	.zero		1
	.type		_ZN39_INTERNAL_50732b4d_4_k_cu_371ea15a_29484cuda3std3__45__cpo4cendE,@object
	.size		_ZN39_INTERNAL_50732b4d_4_k_cu_371ea15a_29484cuda3std3__45__cpo4cendE,(_ZN39_INTERNAL_50732b4d_4_k_cu_371ea15a_29484cuda3std6ranges3__45__cpo4swapE - _ZN39_INTERNAL_50732b4d_4_k_cu_371ea15a_29484cuda3std3__45__cpo4cendE)
_ZN39_INTERNAL_50732b4d_4_k_cu_371ea15a_29484cuda3std3__45__cpo4cendE:
	.zero		1
	.type		_ZN39_INTERNAL_50732b4d_4_k_cu_371ea15a_29484cuda3std6ranges3__45__cpo4swapE,@object
	.size		_ZN39_INTERNAL_50732b4d_4_k_cu_371ea15a_29484cuda3std6ranges3__45__cpo4swapE,(.L_9 - _ZN39_INTERNAL_50732b4d_4_k_cu_371ea15a_29484cuda3std6ranges3__45__cpo4swapE)
_ZN39_INTERNAL_50732b4d_4_k_cu_371ea15a_29484cuda3std6ranges3__45__cpo4swapE:
	.zero		1
.L_9:


//--------------------- .nv.constant0._ZN7cutlass13device_kernelINS_4fmha6kernel13FmhaKernelTmaINS1_10collective15FmhaMainloopTmaINS_10bfloat16_tEfN4cute5tupleIJNS7_1CILi64EEENS9_ILi128EEENS9_ILi80EEEEEENS4_12CausalFusionEJEEENS4_15FmhaFwdEpilogueIS6_fNS8_IJSA_SC_SB_EEEEEJEEEEEvNT_6ParamsE --------------------------
	.section	.nv.constant0._ZN7cutlass13device_kernelINS_4fmha6kernel13FmhaKernelTmaINS1_10collective15FmhaMainloopTmaINS_10bfloat16_tEfN4cute5tupleIJNS7_1CILi64EEENS9_ILi128EEENS9_ILi80EEEEEENS4_12CausalFusionEJEEENS4_15FmhaFwdEpilogueIS6_fNS8_IJSA_SC_SB_EEEEEJEEEEEvNT_6ParamsE,"a",@progbits
	.sectionflags	@""
	.align	4
.nv.constant0._ZN7cutlass13device_kernelINS_4fmha6kernel13FmhaKernelTmaINS1_10collective15FmhaMainloopTmaINS_10bfloat16_tEfN4cute5tupleIJNS7_1CILi64EEENS9_ILi128EEENS9_ILi80EEEEEENS4_12CausalFusionEJEEENS4_15FmhaFwdEpilogueIS6_fNS8_IJSA_SC_SB_EEEEEJEEEEEvNT_6ParamsE:
	.zero		2688


//--------------------- SYMBOLS --------------------------

	.type		.nv.reservedSmem.offset0,@object
	.size		.nv.reservedSmem.offset0,0x4
	.type		__assertfail,@function
